//
// Generated by NVIDIA NVVM Compiler
//
// Compiler Build ID: CL-36424714
// Cuda compilation tools, release 13.0, V13.0.88
// Based on NVVM 20.0.0
//

.version 9.0
.target sm_100
.address_size 64

	// .globl	matmultgpu4_rowwise

.visible .entry matmultgpu4_rowwise(
	.param .u32 matmultgpu4_rowwise_param_0,
	.param .u32 matmultgpu4_rowwise_param_1,
	.param .u32 matmultgpu4_rowwise_param_2,
	.param .u64 .ptr .align 1 matmultgpu4_rowwise_param_3,
	.param .u64 .ptr .align 1 matmultgpu4_rowwise_param_4,
	.param .u64 .ptr .align 1 matmultgpu4_rowwise_param_5
)
{
	.reg .pred 	%p<73>;
	.reg .b32 	%r<359>;
	.reg .b64 	%rd<496>;
	.reg .b64 	%fd<802>;

	ld.param.u32 	%r160, [matmultgpu4_rowwise_param_0];
	ld.param.u32 	%r161, [matmultgpu4_rowwise_param_1];
	ld.param.u32 	%r162, [matmultgpu4_rowwise_param_2];
	ld.param.u64 	%rd38, [matmultgpu4_rowwise_param_3];
	ld.param.u64 	%rd39, [matmultgpu4_rowwise_param_4];
	ld.param.u64 	%rd40, [matmultgpu4_rowwise_param_5];
	cvta.to.global.u64 	%rd1, %rd39;
	cvta.to.global.u64 	%rd2, %rd38;
	cvta.to.global.u64 	%rd3, %rd40;
	mov.u32 	%r163, %ctaid.x;
	mov.u32 	%r164, %ntid.x;
	mov.u32 	%r165, %tid.x;
	mad.lo.s32 	%r1, %r163, %r164, %r165;
	mov.u32 	%r166, %ctaid.y;
	mov.u32 	%r167, %ntid.y;
	mov.u32 	%r168, %tid.y;
	mad.lo.s32 	%r169, %r166, %r167, %r168;
	mul.lo.s32 	%r2, %r169, 7;
	add.s32 	%r3, %r160, -6;
	setp.ge.s32 	%p1, %r2, %r3;
	setp.ge.s32 	%p2, %r1, %r161;
	or.pred  	%p3, %p1, %p2;
	@%p3 bra 	$L__BB0_8;
	setp.lt.s32 	%p68, %r162, 1;
	mov.f64 	%fd650, 0d0000000000000000;
	mov.f64 	%fd649, %fd650;
	mov.f64 	%fd651, %fd650;
	mov.f64 	%fd652, %fd650;
	mov.f64 	%fd653, %fd650;
	mov.f64 	%fd654, %fd650;
	mov.f64 	%fd655, %fd650;
	@%p68 bra 	$L__BB0_7;
	mul.lo.s32 	%r4, %r162, %r2;
	shl.b32 	%r290, %r162, 1;
	add.s32 	%r291, %r4, %r290;
	add.s32 	%r308, %r291, %r162;
	add.s32 	%r307, %r308, %r162;
	add.s32 	%r306, %r307, %r162;
	add.s32 	%r305, %r306, %r162;
	setp.eq.s32 	%p69, %r162, 1;
	mov.f64 	%fd655, 0d0000000000000000;
	mov.b32 	%r313, 0;
	mov.f64 	%fd654, %fd655;
	mov.f64 	%fd653, %fd655;
	mov.f64 	%fd652, %fd655;
	mov.f64 	%fd651, %fd655;
	mov.f64 	%fd649, %fd655;
	mov.f64 	%fd650, %fd655;
	@%p69 bra 	$L__BB0_5;
	and.b32  	%r292, %r162, 2147483646;
	neg.s32 	%r312, %r292;
	mul.wide.u32 	%rd414, %r305, 8;
	add.s64 	%rd415, %rd414, %rd2;
	add.s64 	%rd490, %rd415, 8;
	mul.wide.u32 	%rd416, %r306, 8;
	add.s64 	%rd417, %rd416, %rd2;
	add.s64 	%rd489, %rd417, 8;
	mul.wide.u32 	%rd418, %r307, 8;
	add.s64 	%rd419, %rd418, %rd2;
	add.s64 	%rd488, %rd419, 8;
	mul.wide.u32 	%rd420, %r308, 8;
	add.s64 	%rd421, %rd420, %rd2;
	add.s64 	%rd487, %rd421, 8;
	mad.lo.s32 	%r310, %r162, %r2, %r162;
	add.s32 	%r293, %r2, 2;
	mul.lo.s32 	%r309, %r162, %r293;
	mul.wide.u32 	%rd422, %r4, 8;
	add.s64 	%rd423, %rd422, %rd2;
	add.s64 	%rd486, %rd423, 8;
	mov.f64 	%fd655, 0d0000000000000000;
	mov.u32 	%r311, %r1;
$L__BB0_4:
	ld.param.u64 	%rd480, [matmultgpu4_rowwise_param_4];
	ld.param.u64 	%rd472, [matmultgpu4_rowwise_param_3];
	and.b32  	%r313, %r162, 2147483646;
	ld.global.f64 	%fd611, [%rd486+-8];
	cvta.to.global.u64 	%rd424, %rd480;
	mul.wide.s32 	%rd425, %r311, 8;
	add.s64 	%rd426, %rd424, %rd425;
	ld.global.f64 	%fd612, [%rd426];
	fma.rn.f64 	%fd613, %fd611, %fd612, %fd649;
	cvta.to.global.u64 	%rd427, %rd472;
	mul.wide.u32 	%rd428, %r310, 8;
	add.s64 	%rd429, %rd427, %rd428;
	ld.global.f64 	%fd614, [%rd429];
	fma.rn.f64 	%fd615, %fd614, %fd612, %fd650;
	mul.wide.u32 	%rd430, %r309, 8;
	add.s64 	%rd431, %rd427, %rd430;
	ld.global.f64 	%fd616, [%rd431];
	fma.rn.f64 	%fd617, %fd616, %fd612, %fd651;
	mul.wide.u32 	%rd432, %r308, 8;
	add.s64 	%rd433, %rd427, %rd432;
	ld.global.f64 	%fd618, [%rd433];
	fma.rn.f64 	%fd619, %fd618, %fd612, %fd652;
	mul.wide.u32 	%rd434, %r307, 8;
	add.s64 	%rd435, %rd427, %rd434;
	ld.global.f64 	%fd620, [%rd435];
	fma.rn.f64 	%fd621, %fd620, %fd612, %fd653;
	mul.wide.u32 	%rd436, %r306, 8;
	add.s64 	%rd437, %rd427, %rd436;
	ld.global.f64 	%fd622, [%rd437];
	fma.rn.f64 	%fd623, %fd622, %fd612, %fd654;
	mul.wide.u32 	%rd438, %r305, 8;
	add.s64 	%rd439, %rd427, %rd438;
	ld.global.f64 	%fd624, [%rd439];
	fma.rn.f64 	%fd625, %fd624, %fd612, %fd655;
	ld.global.f64 	%fd626, [%rd486];
	mul.wide.s32 	%rd440, %r161, 8;
	add.s64 	%rd441, %rd426, %rd440;
	ld.global.f64 	%fd627, [%rd441];
	fma.rn.f64 	%fd649, %fd626, %fd627, %fd613;
	ld.global.f64 	%fd628, [%rd429+8];
	fma.rn.f64 	%fd650, %fd628, %fd627, %fd615;
	ld.global.f64 	%fd629, [%rd431+8];
	fma.rn.f64 	%fd651, %fd629, %fd627, %fd617;
	ld.global.f64 	%fd630, [%rd487];
	fma.rn.f64 	%fd652, %fd630, %fd627, %fd619;
	ld.global.f64 	%fd631, [%rd488];
	fma.rn.f64 	%fd653, %fd631, %fd627, %fd621;
	ld.global.f64 	%fd632, [%rd489];
	fma.rn.f64 	%fd654, %fd632, %fd627, %fd623;
	ld.global.f64 	%fd633, [%rd490];
	fma.rn.f64 	%fd655, %fd633, %fd627, %fd625;
	add.s32 	%r312, %r312, 2;
	add.s64 	%rd490, %rd490, 16;
	add.s64 	%rd489, %rd489, 16;
	add.s64 	%rd488, %rd488, 16;
	add.s64 	%rd487, %rd487, 16;
	shl.b32 	%r294, %r161, 1;
	add.s32 	%r311, %r311, %r294;
	add.s32 	%r310, %r310, 2;
	add.s32 	%r309, %r309, 2;
	add.s32 	%r308, %r308, 2;
	add.s32 	%r307, %r307, 2;
	add.s32 	%r306, %r306, 2;
	add.s32 	%r305, %r305, 2;
	add.s64 	%rd486, %rd486, 16;
	setp.ne.s32 	%p70, %r312, 0;
	@%p70 bra 	$L__BB0_4;
$L__BB0_5:
	and.b32  	%r295, %r162, 1;
	setp.eq.b32 	%p71, %r295, 1;
	not.pred 	%p72, %p71;
	@%p72 bra 	$L__BB0_7;
	ld.param.u64 	%rd481, [matmultgpu4_rowwise_param_4];
	ld.param.u64 	%rd473, [matmultgpu4_rowwise_param_3];
	mad.lo.s32 	%r296, %r162, %r2, %r313;
	cvta.to.global.u64 	%rd442, %rd473;
	mul.wide.u32 	%rd443, %r296, 8;
	add.s64 	%rd444, %rd442, %rd443;
	ld.global.f64 	%fd634, [%rd444];
	mad.lo.s32 	%r297, %r313, %r161, %r1;
	cvta.to.global.u64 	%rd445, %rd481;
	mul.wide.s32 	%rd446, %r297, 8;
	add.s64 	%rd447, %rd445, %rd446;
	ld.global.f64 	%fd635, [%rd447];
	fma.rn.f64 	%fd649, %fd634, %fd635, %fd649;
	add.s32 	%r298, %r296, %r162;
	mul.wide.u32 	%rd448, %r298, 8;
	add.s64 	%rd449, %rd442, %rd448;
	ld.global.f64 	%fd636, [%rd449];
	fma.rn.f64 	%fd650, %fd636, %fd635, %fd650;
	add.s32 	%r299, %r298, %r162;
	mul.wide.u32 	%rd450, %r299, 8;
	add.s64 	%rd451, %rd442, %rd450;
	ld.global.f64 	%fd637, [%rd451];
	fma.rn.f64 	%fd651, %fd637, %fd635, %fd651;
	add.s32 	%r300, %r299, %r162;
	mul.wide.u32 	%rd452, %r300, 8;
	add.s64 	%rd453, %rd442, %rd452;
	ld.global.f64 	%fd638, [%rd453];
	fma.rn.f64 	%fd652, %fd638, %fd635, %fd652;
	add.s32 	%r301, %r300, %r162;
	mul.wide.u32 	%rd454, %r301, 8;
	add.s64 	%rd455, %rd442, %rd454;
	ld.global.f64 	%fd639, [%rd455];
	fma.rn.f64 	%fd653, %fd639, %fd635, %fd653;
	add.s32 	%r302, %r301, %r162;
	mul.wide.u32 	%rd456, %r302, 8;
	add.s64 	%rd457, %rd442, %rd456;
	ld.global.f64 	%fd640, [%rd457];
	fma.rn.f64 	%fd654, %fd640, %fd635, %fd654;
	add.s32 	%r303, %r302, %r162;
	mul.wide.u32 	%rd458, %r303, 8;
	add.s64 	%rd459, %rd442, %rd458;
	ld.global.f64 	%fd641, [%rd459];
	fma.rn.f64 	%fd655, %fd641, %fd635, %fd655;
$L__BB0_7:
	ld.param.u64 	%rd485, [matmultgpu4_rowwise_param_5];
	mad.lo.s32 	%r304, %r2, %r161, %r1;
	cvta.to.global.u64 	%rd460, %rd485;
	mul.wide.s32 	%rd461, %r304, 8;
	add.s64 	%rd462, %rd460, %rd461;
	st.global.f64 	[%rd462], %fd649;
	mul.wide.s32 	%rd463, %r161, 8;
	add.s64 	%rd464, %rd462, %rd463;
	st.global.f64 	[%rd464], %fd650;
	add.s64 	%rd465, %rd464, %rd463;
	st.global.f64 	[%rd465], %fd651;
	add.s64 	%rd466, %rd465, %rd463;
	st.global.f64 	[%rd466], %fd652;
	add.s64 	%rd467, %rd466, %rd463;
	st.global.f64 	[%rd467], %fd653;
	add.s64 	%rd468, %rd467, %rd463;
	st.global.f64 	[%rd468], %fd654;
	add.s64 	%rd469, %rd468, %rd463;
	st.global.f64 	[%rd469], %fd655;
	bra.uni 	$L__BB0_80;
$L__BB0_8:
	setp.ge.s32 	%p4, %r1, %r161;
	setp.ne.s32 	%p5, %r2, %r3;
	or.pred  	%p6, %p5, %p4;
	@%p6 bra 	$L__BB0_19;
	setp.lt.s32 	%p61, %r162, 1;
	mov.f64 	%fd700, 0d0000000000000000;
	mov.f64 	%fd701, %fd700;
	mov.f64 	%fd702, %fd700;
	mov.f64 	%fd703, %fd700;
	mov.f64 	%fd704, %fd700;
	mov.f64 	%fd705, %fd700;
	@%p61 bra 	$L__BB0_18;
	mul.lo.s32 	%r30, %r162, %r2;
	add.s32 	%r260, %r30, %r162;
	add.s32 	%r261, %r260, %r162;
	add.s32 	%r262, %r261, %r162;
	add.s32 	%r318, %r262, %r162;
	add.s32 	%r319, %r318, %r162;
	add.s32 	%r263, %r162, -1;
	setp.lt.u32 	%p62, %r263, 3;
	mov.f64 	%fd705, 0d0000000000000000;
	mov.b32 	%r322, 0;
	mov.f64 	%fd704, %fd705;
	mov.f64 	%fd703, %fd705;
	mov.f64 	%fd702, %fd705;
	mov.f64 	%fd701, %fd705;
	mov.f64 	%fd700, %fd705;
	@%p62 bra 	$L__BB0_13;
	and.b32  	%r264, %r162, 2147483644;
	neg.s32 	%r320, %r264;
	mul.wide.u32 	%rd326, %r30, 8;
	add.s64 	%rd327, %rd326, %rd2;
	add.s64 	%rd493, %rd327, 16;
	mul.wide.u32 	%rd328, %r319, 8;
	add.s64 	%rd329, %rd328, %rd2;
	add.s64 	%rd492, %rd329, 24;
	mul.wide.u32 	%rd330, %r318, 8;
	add.s64 	%rd331, %rd330, %rd2;
	add.s64 	%rd491, %rd331, 24;
	add.s32 	%r265, %r2, 3;
	mul.lo.s32 	%r317, %r162, %r265;
	mad.lo.s32 	%r315, %r162, %r2, %r162;
	add.s32 	%r266, %r2, 2;
	mul.lo.s32 	%r314, %r162, %r266;
	mov.f64 	%fd705, 0d0000000000000000;
	mul.wide.s32 	%rd346, %r161, 8;
	mov.u32 	%r316, %r1;
$L__BB0_12:
	.pragma "nounroll";
	ld.param.u64 	%rd478, [matmultgpu4_rowwise_param_4];
	ld.param.u64 	%rd470, [matmultgpu4_rowwise_param_3];
	and.b32  	%r322, %r162, 2147483644;
	ld.global.f64 	%fd533, [%rd493+-16];
	cvta.to.global.u64 	%rd332, %rd478;
	mul.wide.s32 	%rd333, %r316, 8;
	add.s64 	%rd334, %rd332, %rd333;
	ld.global.f64 	%fd534, [%rd334];
	fma.rn.f64 	%fd535, %fd533, %fd534, %fd701;
	cvta.to.global.u64 	%rd335, %rd470;
	mul.wide.u32 	%rd336, %r315, 8;
	add.s64 	%rd337, %rd335, %rd336;
	ld.global.f64 	%fd536, [%rd337];
	fma.rn.f64 	%fd537, %fd536, %fd534, %fd700;
	mul.wide.u32 	%rd338, %r314, 8;
	add.s64 	%rd339, %rd335, %rd338;
	ld.global.f64 	%fd538, [%rd339];
	fma.rn.f64 	%fd539, %fd538, %fd534, %fd702;
	mul.wide.u32 	%rd340, %r317, 8;
	add.s64 	%rd341, %rd335, %rd340;
	ld.global.f64 	%fd540, [%rd341];
	fma.rn.f64 	%fd541, %fd540, %fd534, %fd703;
	mul.wide.u32 	%rd342, %r318, 8;
	add.s64 	%rd343, %rd335, %rd342;
	ld.global.f64 	%fd542, [%rd343];
	fma.rn.f64 	%fd543, %fd542, %fd534, %fd704;
	mul.wide.u32 	%rd344, %r319, 8;
	add.s64 	%rd345, %rd335, %rd344;
	ld.global.f64 	%fd544, [%rd345];
	fma.rn.f64 	%fd545, %fd544, %fd534, %fd705;
	ld.global.f64 	%fd546, [%rd493+-8];
	add.s64 	%rd347, %rd334, %rd346;
	ld.global.f64 	%fd547, [%rd347];
	fma.rn.f64 	%fd548, %fd546, %fd547, %fd535;
	ld.global.f64 	%fd549, [%rd337+8];
	fma.rn.f64 	%fd550, %fd549, %fd547, %fd537;
	ld.global.f64 	%fd551, [%rd339+8];
	fma.rn.f64 	%fd552, %fd551, %fd547, %fd539;
	ld.global.f64 	%fd553, [%rd341+8];
	fma.rn.f64 	%fd554, %fd553, %fd547, %fd541;
	ld.global.f64 	%fd555, [%rd491+-16];
	fma.rn.f64 	%fd556, %fd555, %fd547, %fd543;
	ld.global.f64 	%fd557, [%rd492+-16];
	fma.rn.f64 	%fd558, %fd557, %fd547, %fd545;
	ld.global.f64 	%fd559, [%rd493];
	add.s64 	%rd348, %rd347, %rd346;
	ld.global.f64 	%fd560, [%rd348];
	fma.rn.f64 	%fd561, %fd559, %fd560, %fd548;
	ld.global.f64 	%fd562, [%rd337+16];
	fma.rn.f64 	%fd563, %fd562, %fd560, %fd550;
	ld.global.f64 	%fd564, [%rd339+16];
	fma.rn.f64 	%fd565, %fd564, %fd560, %fd552;
	ld.global.f64 	%fd566, [%rd341+16];
	fma.rn.f64 	%fd567, %fd566, %fd560, %fd554;
	ld.global.f64 	%fd568, [%rd491+-8];
	fma.rn.f64 	%fd569, %fd568, %fd560, %fd556;
	ld.global.f64 	%fd570, [%rd492+-8];
	fma.rn.f64 	%fd571, %fd570, %fd560, %fd558;
	ld.global.f64 	%fd572, [%rd493+8];
	add.s64 	%rd349, %rd348, %rd346;
	ld.global.f64 	%fd573, [%rd349];
	fma.rn.f64 	%fd701, %fd572, %fd573, %fd561;
	ld.global.f64 	%fd574, [%rd337+24];
	fma.rn.f64 	%fd700, %fd574, %fd573, %fd563;
	ld.global.f64 	%fd575, [%rd339+24];
	fma.rn.f64 	%fd702, %fd575, %fd573, %fd565;
	ld.global.f64 	%fd576, [%rd341+24];
	fma.rn.f64 	%fd703, %fd576, %fd573, %fd567;
	ld.global.f64 	%fd577, [%rd491];
	fma.rn.f64 	%fd704, %fd577, %fd573, %fd569;
	ld.global.f64 	%fd578, [%rd492];
	fma.rn.f64 	%fd705, %fd578, %fd573, %fd571;
	add.s32 	%r320, %r320, 4;
	add.s64 	%rd493, %rd493, 32;
	add.s64 	%rd492, %rd492, 32;
	add.s32 	%r319, %r319, 4;
	add.s32 	%r318, %r318, 4;
	add.s64 	%rd491, %rd491, 32;
	add.s32 	%r317, %r317, 4;
	shl.b32 	%r267, %r161, 2;
	add.s32 	%r316, %r316, %r267;
	add.s32 	%r315, %r315, 4;
	add.s32 	%r314, %r314, 4;
	setp.ne.s32 	%p63, %r320, 0;
	@%p63 bra 	$L__BB0_12;
$L__BB0_13:
	and.b32  	%r53, %r162, 3;
	setp.eq.s32 	%p64, %r53, 0;
	@%p64 bra 	$L__BB0_18;
	ld.param.u64 	%rd479, [matmultgpu4_rowwise_param_4];
	ld.param.u64 	%rd471, [matmultgpu4_rowwise_param_3];
	cvta.to.global.u64 	%rd28, %rd471;
	cvta.to.global.u64 	%rd29, %rd479;
	setp.eq.s32 	%p65, %r53, 1;
	@%p65 bra 	$L__BB0_16;
	add.s32 	%r268, %r322, %r30;
	mul.wide.u32 	%rd350, %r268, 8;
	add.s64 	%rd351, %rd28, %rd350;
	ld.global.f64 	%fd580, [%rd351];
	mad.lo.s32 	%r269, %r322, %r161, %r1;
	mul.wide.s32 	%rd352, %r269, 8;
	add.s64 	%rd353, %rd29, %rd352;
	ld.global.f64 	%fd581, [%rd353];
	fma.rn.f64 	%fd582, %fd580, %fd581, %fd701;
	add.s32 	%r270, %r268, %r162;
	mul.wide.u32 	%rd354, %r270, 8;
	add.s64 	%rd355, %rd28, %rd354;
	ld.global.f64 	%fd583, [%rd355];
	fma.rn.f64 	%fd584, %fd583, %fd581, %fd700;
	add.s32 	%r271, %r270, %r162;
	mul.wide.u32 	%rd356, %r271, 8;
	add.s64 	%rd357, %rd28, %rd356;
	ld.global.f64 	%fd585, [%rd357];
	fma.rn.f64 	%fd586, %fd585, %fd581, %fd702;
	add.s32 	%r272, %r271, %r162;
	mul.wide.u32 	%rd358, %r272, 8;
	add.s64 	%rd359, %rd28, %rd358;
	ld.global.f64 	%fd587, [%rd359];
	fma.rn.f64 	%fd588, %fd587, %fd581, %fd703;
	add.s32 	%r273, %r272, %r162;
	mul.wide.u32 	%rd360, %r273, 8;
	add.s64 	%rd361, %rd28, %rd360;
	ld.global.f64 	%fd589, [%rd361];
	fma.rn.f64 	%fd590, %fd589, %fd581, %fd704;
	add.s32 	%r274, %r273, %r162;
	mul.wide.u32 	%rd362, %r274, 8;
	add.s64 	%rd363, %rd28, %rd362;
	ld.global.f64 	%fd591, [%rd363];
	fma.rn.f64 	%fd592, %fd591, %fd581, %fd705;
	cvt.u64.u32 	%rd364, %r30;
	cvt.u64.u32 	%rd365, %r322;
	add.s64 	%rd366, %rd365, %rd364;
	shl.b64 	%rd367, %rd366, 3;
	add.s64 	%rd368, %rd28, %rd367;
	ld.global.f64 	%fd593, [%rd368+8];
	mul.wide.s32 	%rd369, %r161, 8;
	add.s64 	%rd370, %rd353, %rd369;
	ld.global.f64 	%fd594, [%rd370];
	fma.rn.f64 	%fd701, %fd593, %fd594, %fd582;
	add.s32 	%r275, %r30, %r162;
	cvt.u64.u32 	%rd371, %r275;
	add.s64 	%rd372, %rd365, %rd371;
	shl.b64 	%rd373, %rd372, 3;
	add.s64 	%rd374, %rd28, %rd373;
	ld.global.f64 	%fd595, [%rd374+8];
	fma.rn.f64 	%fd700, %fd595, %fd594, %fd584;
	add.s32 	%r276, %r275, %r162;
	cvt.u64.u32 	%rd375, %r276;
	add.s64 	%rd376, %rd365, %rd375;
	shl.b64 	%rd377, %rd376, 3;
	add.s64 	%rd378, %rd28, %rd377;
	ld.global.f64 	%fd596, [%rd378+8];
	fma.rn.f64 	%fd702, %fd596, %fd594, %fd586;
	add.s32 	%r277, %r276, %r162;
	cvt.u64.u32 	%rd379, %r277;
	add.s64 	%rd380, %rd365, %rd379;
	shl.b64 	%rd381, %rd380, 3;
	add.s64 	%rd382, %rd28, %rd381;
	ld.global.f64 	%fd597, [%rd382+8];
	fma.rn.f64 	%fd703, %fd597, %fd594, %fd588;
	add.s32 	%r278, %r277, %r162;
	cvt.u64.u32 	%rd383, %r278;
	add.s64 	%rd384, %rd365, %rd383;
	shl.b64 	%rd385, %rd384, 3;
	add.s64 	%rd386, %rd28, %rd385;
	ld.global.f64 	%fd598, [%rd386+8];
	fma.rn.f64 	%fd704, %fd598, %fd594, %fd590;
	add.s32 	%r279, %r278, %r162;
	cvt.u64.u32 	%rd387, %r279;
	add.s64 	%rd388, %rd365, %rd387;
	shl.b64 	%rd389, %rd388, 3;
	add.s64 	%rd390, %rd28, %rd389;
	ld.global.f64 	%fd599, [%rd390+8];
	fma.rn.f64 	%fd705, %fd599, %fd594, %fd592;
	add.s32 	%r322, %r322, 2;
$L__BB0_16:
	and.b32  	%r280, %r162, 1;
	setp.eq.b32 	%p66, %r280, 1;
	not.pred 	%p67, %p66;
	@%p67 bra 	$L__BB0_18;
	add.s32 	%r281, %r322, %r30;
	mul.wide.u32 	%rd391, %r281, 8;
	add.s64 	%rd392, %rd28, %rd391;
	ld.global.f64 	%fd600, [%rd392];
	mad.lo.s32 	%r282, %r322, %r161, %r1;
	mul.wide.s32 	%rd393, %r282, 8;
	add.s64 	%rd394, %rd29, %rd393;
	ld.global.f64 	%fd601, [%rd394];
	fma.rn.f64 	%fd701, %fd600, %fd601, %fd701;
	add.s32 	%r283, %r281, %r162;
	mul.wide.u32 	%rd395, %r283, 8;
	add.s64 	%rd396, %rd28, %rd395;
	ld.global.f64 	%fd602, [%rd396];
	fma.rn.f64 	%fd700, %fd602, %fd601, %fd700;
	add.s32 	%r284, %r283, %r162;
	mul.wide.u32 	%rd397, %r284, 8;
	add.s64 	%rd398, %rd28, %rd397;
	ld.global.f64 	%fd603, [%rd398];
	fma.rn.f64 	%fd702, %fd603, %fd601, %fd702;
	add.s32 	%r285, %r284, %r162;
	mul.wide.u32 	%rd399, %r285, 8;
	add.s64 	%rd400, %rd28, %rd399;
	ld.global.f64 	%fd604, [%rd400];
	fma.rn.f64 	%fd703, %fd604, %fd601, %fd703;
	add.s32 	%r286, %r285, %r162;
	mul.wide.u32 	%rd401, %r286, 8;
	add.s64 	%rd402, %rd28, %rd401;
	ld.global.f64 	%fd605, [%rd402];
	fma.rn.f64 	%fd704, %fd605, %fd601, %fd704;
	add.s32 	%r287, %r286, %r162;
	mul.wide.u32 	%rd403, %r287, 8;
	add.s64 	%rd404, %rd28, %rd403;
	ld.global.f64 	%fd606, [%rd404];
	fma.rn.f64 	%fd705, %fd606, %fd601, %fd705;
$L__BB0_18:
	ld.param.u64 	%rd484, [matmultgpu4_rowwise_param_5];
	mad.lo.s32 	%r288, %r2, %r161, %r1;
	cvta.to.global.u64 	%rd405, %rd484;
	mul.wide.s32 	%rd406, %r288, 8;
	add.s64 	%rd407, %rd405, %rd406;
	st.global.f64 	[%rd407], %fd701;
	mul.wide.s32 	%rd408, %r161, 8;
	add.s64 	%rd409, %rd407, %rd408;
	st.global.f64 	[%rd409], %fd700;
	add.s64 	%rd410, %rd409, %rd408;
	st.global.f64 	[%rd410], %fd702;
	add.s64 	%rd411, %rd410, %rd408;
	st.global.f64 	[%rd411], %fd703;
	add.s64 	%rd412, %rd411, %rd408;
	st.global.f64 	[%rd412], %fd704;
	add.s64 	%rd413, %rd412, %rd408;
	st.global.f64 	[%rd413], %fd705;
	bra.uni 	$L__BB0_80;
$L__BB0_19:
	setp.ge.s32 	%p7, %r1, %r161;
	add.s32 	%r170, %r160, -5;
	setp.ne.s32 	%p8, %r2, %r170;
	or.pred  	%p9, %p8, %p7;
	@%p9 bra 	$L__BB0_30;
	setp.lt.s32 	%p54, %r162, 1;
	mov.f64 	%fd731, 0d0000000000000000;
	mov.f64 	%fd732, %fd731;
	mov.f64 	%fd733, %fd731;
	mov.f64 	%fd734, %fd731;
	mov.f64 	%fd735, %fd731;
	@%p54 bra 	$L__BB0_29;
	mul.lo.s32 	%r56, %r162, %r2;
	add.s32 	%r233, %r56, %r162;
	add.s32 	%r234, %r233, %r162;
	add.s32 	%r235, %r234, %r162;
	add.s32 	%r327, %r235, %r162;
	add.s32 	%r236, %r162, -1;
	setp.lt.u32 	%p55, %r236, 3;
	mov.f64 	%fd735, 0d0000000000000000;
	mov.b32 	%r330, 0;
	mov.f64 	%fd734, %fd735;
	mov.f64 	%fd733, %fd735;
	mov.f64 	%fd732, %fd735;
	mov.f64 	%fd731, %fd735;
	@%p55 bra 	$L__BB0_24;
	and.b32  	%r330, %r162, 2147483644;
	neg.s32 	%r328, %r330;
	mul.wide.u32 	%rd252, %r56, 8;
	add.s64 	%rd253, %rd252, %rd2;
	add.s64 	%rd495, %rd253, 16;
	mul.wide.u32 	%rd254, %r327, 8;
	add.s64 	%rd255, %rd254, %rd2;
	add.s64 	%rd494, %rd255, 24;
	mad.lo.s32 	%r325, %r162, %r2, %r162;
	add.s32 	%r238, %r2, 2;
	mul.lo.s32 	%r324, %r162, %r238;
	add.s32 	%r239, %r2, 3;
	mul.lo.s32 	%r323, %r162, %r239;
	mov.f64 	%fd735, 0d0000000000000000;
	mul.wide.s32 	%rd267, %r161, 8;
	mov.u32 	%r326, %r1;
$L__BB0_23:
	.pragma "nounroll";
	ld.param.u64 	%rd476, [matmultgpu4_rowwise_param_4];
	ld.global.f64 	%fd466, [%rd495+-16];
	cvta.to.global.u64 	%rd256, %rd476;
	mul.wide.s32 	%rd257, %r326, 8;
	add.s64 	%rd258, %rd256, %rd257;
	ld.global.f64 	%fd467, [%rd258];
	fma.rn.f64 	%fd468, %fd466, %fd467, %fd732;
	mul.wide.u32 	%rd259, %r325, 8;
	add.s64 	%rd260, %rd2, %rd259;
	ld.global.f64 	%fd469, [%rd260];
	fma.rn.f64 	%fd470, %fd469, %fd467, %fd731;
	mul.wide.u32 	%rd261, %r324, 8;
	add.s64 	%rd262, %rd2, %rd261;
	ld.global.f64 	%fd471, [%rd262];
	fma.rn.f64 	%fd472, %fd471, %fd467, %fd733;
	mul.wide.u32 	%rd263, %r323, 8;
	add.s64 	%rd264, %rd2, %rd263;
	ld.global.f64 	%fd473, [%rd264];
	fma.rn.f64 	%fd474, %fd473, %fd467, %fd734;
	mul.wide.u32 	%rd265, %r327, 8;
	add.s64 	%rd266, %rd2, %rd265;
	ld.global.f64 	%fd475, [%rd266];
	fma.rn.f64 	%fd476, %fd475, %fd467, %fd735;
	ld.global.f64 	%fd477, [%rd495+-8];
	add.s64 	%rd268, %rd258, %rd267;
	ld.global.f64 	%fd478, [%rd268];
	fma.rn.f64 	%fd479, %fd477, %fd478, %fd468;
	ld.global.f64 	%fd480, [%rd260+8];
	fma.rn.f64 	%fd481, %fd480, %fd478, %fd470;
	ld.global.f64 	%fd482, [%rd262+8];
	fma.rn.f64 	%fd483, %fd482, %fd478, %fd472;
	ld.global.f64 	%fd484, [%rd264+8];
	fma.rn.f64 	%fd485, %fd484, %fd478, %fd474;
	ld.global.f64 	%fd486, [%rd494+-16];
	fma.rn.f64 	%fd487, %fd486, %fd478, %fd476;
	ld.global.f64 	%fd488, [%rd495];
	add.s64 	%rd269, %rd268, %rd267;
	ld.global.f64 	%fd489, [%rd269];
	fma.rn.f64 	%fd490, %fd488, %fd489, %fd479;
	ld.global.f64 	%fd491, [%rd260+16];
	fma.rn.f64 	%fd492, %fd491, %fd489, %fd481;
	ld.global.f64 	%fd493, [%rd262+16];
	fma.rn.f64 	%fd494, %fd493, %fd489, %fd483;
	ld.global.f64 	%fd495, [%rd264+16];
	fma.rn.f64 	%fd496, %fd495, %fd489, %fd485;
	ld.global.f64 	%fd497, [%rd494+-8];
	fma.rn.f64 	%fd498, %fd497, %fd489, %fd487;
	ld.global.f64 	%fd499, [%rd495+8];
	add.s64 	%rd270, %rd269, %rd267;
	ld.global.f64 	%fd500, [%rd270];
	fma.rn.f64 	%fd732, %fd499, %fd500, %fd490;
	ld.global.f64 	%fd501, [%rd260+24];
	fma.rn.f64 	%fd731, %fd501, %fd500, %fd492;
	ld.global.f64 	%fd502, [%rd262+24];
	fma.rn.f64 	%fd733, %fd502, %fd500, %fd494;
	ld.global.f64 	%fd503, [%rd264+24];
	fma.rn.f64 	%fd734, %fd503, %fd500, %fd496;
	ld.global.f64 	%fd504, [%rd494];
	fma.rn.f64 	%fd735, %fd504, %fd500, %fd498;
	add.s32 	%r328, %r328, 4;
	add.s64 	%rd495, %rd495, 32;
	add.s64 	%rd494, %rd494, 32;
	add.s32 	%r327, %r327, 4;
	shl.b32 	%r240, %r161, 2;
	add.s32 	%r326, %r326, %r240;
	add.s32 	%r325, %r325, 4;
	add.s32 	%r324, %r324, 4;
	add.s32 	%r323, %r323, 4;
	setp.ne.s32 	%p56, %r328, 0;
	@%p56 bra 	$L__BB0_23;
$L__BB0_24:
	and.b32  	%r76, %r162, 3;
	setp.eq.s32 	%p57, %r76, 0;
	@%p57 bra 	$L__BB0_29;
	ld.param.u64 	%rd477, [matmultgpu4_rowwise_param_4];
	cvta.to.global.u64 	%rd36, %rd477;
	setp.eq.s32 	%p58, %r76, 1;
	@%p58 bra 	$L__BB0_27;
	add.s32 	%r241, %r330, %r56;
	mul.wide.u32 	%rd271, %r241, 8;
	add.s64 	%rd272, %rd2, %rd271;
	ld.global.f64 	%fd506, [%rd272];
	mad.lo.s32 	%r242, %r330, %r161, %r1;
	mul.wide.s32 	%rd273, %r242, 8;
	add.s64 	%rd274, %rd36, %rd273;
	ld.global.f64 	%fd507, [%rd274];
	fma.rn.f64 	%fd508, %fd506, %fd507, %fd732;
	add.s32 	%r243, %r241, %r162;
	mul.wide.u32 	%rd275, %r243, 8;
	add.s64 	%rd276, %rd2, %rd275;
	ld.global.f64 	%fd509, [%rd276];
	fma.rn.f64 	%fd510, %fd509, %fd507, %fd731;
	add.s32 	%r244, %r243, %r162;
	mul.wide.u32 	%rd277, %r244, 8;
	add.s64 	%rd278, %rd2, %rd277;
	ld.global.f64 	%fd511, [%rd278];
	fma.rn.f64 	%fd512, %fd511, %fd507, %fd733;
	add.s32 	%r245, %r244, %r162;
	mul.wide.u32 	%rd279, %r245, 8;
	add.s64 	%rd280, %rd2, %rd279;
	ld.global.f64 	%fd513, [%rd280];
	fma.rn.f64 	%fd514, %fd513, %fd507, %fd734;
	add.s32 	%r246, %r245, %r162;
	mul.wide.u32 	%rd281, %r246, 8;
	add.s64 	%rd282, %rd2, %rd281;
	ld.global.f64 	%fd515, [%rd282];
	fma.rn.f64 	%fd516, %fd515, %fd507, %fd735;
	cvt.u64.u32 	%rd283, %r56;
	cvt.u64.u32 	%rd284, %r330;
	add.s64 	%rd285, %rd284, %rd283;
	shl.b64 	%rd286, %rd285, 3;
	add.s64 	%rd287, %rd2, %rd286;
	ld.global.f64 	%fd517, [%rd287+8];
	mul.wide.s32 	%rd288, %r161, 8;
	add.s64 	%rd289, %rd274, %rd288;
	ld.global.f64 	%fd518, [%rd289];
	fma.rn.f64 	%fd732, %fd517, %fd518, %fd508;
	cvt.u64.u32 	%rd290, %r233;
	add.s64 	%rd291, %rd284, %rd290;
	shl.b64 	%rd292, %rd291, 3;
	add.s64 	%rd293, %rd2, %rd292;
	ld.global.f64 	%fd519, [%rd293+8];
	fma.rn.f64 	%fd731, %fd519, %fd518, %fd510;
	cvt.u64.u32 	%rd294, %r234;
	add.s64 	%rd295, %rd284, %rd294;
	shl.b64 	%rd296, %rd295, 3;
	add.s64 	%rd297, %rd2, %rd296;
	ld.global.f64 	%fd520, [%rd297+8];
	fma.rn.f64 	%fd733, %fd520, %fd518, %fd512;
	cvt.u64.u32 	%rd298, %r235;
	add.s64 	%rd299, %rd284, %rd298;
	shl.b64 	%rd300, %rd299, 3;
	add.s64 	%rd301, %rd2, %rd300;
	ld.global.f64 	%fd521, [%rd301+8];
	fma.rn.f64 	%fd734, %fd521, %fd518, %fd514;
	add.s32 	%r250, %r235, %r162;
	cvt.u64.u32 	%rd302, %r250;
	add.s64 	%rd303, %rd284, %rd302;
	shl.b64 	%rd304, %rd303, 3;
	add.s64 	%rd305, %rd2, %rd304;
	ld.global.f64 	%fd522, [%rd305+8];
	fma.rn.f64 	%fd735, %fd522, %fd518, %fd516;
	add.s32 	%r330, %r330, 2;
$L__BB0_27:
	and.b32  	%r251, %r162, 1;
	setp.eq.b32 	%p59, %r251, 1;
	not.pred 	%p60, %p59;
	@%p60 bra 	$L__BB0_29;
	add.s32 	%r252, %r330, %r56;
	mul.wide.u32 	%rd306, %r252, 8;
	add.s64 	%rd307, %rd2, %rd306;
	ld.global.f64 	%fd523, [%rd307];
	mad.lo.s32 	%r253, %r330, %r161, %r1;
	mul.wide.s32 	%rd308, %r253, 8;
	add.s64 	%rd309, %rd36, %rd308;
	ld.global.f64 	%fd524, [%rd309];
	fma.rn.f64 	%fd732, %fd523, %fd524, %fd732;
	add.s32 	%r254, %r252, %r162;
	mul.wide.u32 	%rd310, %r254, 8;
	add.s64 	%rd311, %rd2, %rd310;
	ld.global.f64 	%fd525, [%rd311];
	fma.rn.f64 	%fd731, %fd525, %fd524, %fd731;
	add.s32 	%r255, %r254, %r162;
	mul.wide.u32 	%rd312, %r255, 8;
	add.s64 	%rd313, %rd2, %rd312;
	ld.global.f64 	%fd526, [%rd313];
	fma.rn.f64 	%fd733, %fd526, %fd524, %fd733;
	add.s32 	%r256, %r255, %r162;
	mul.wide.u32 	%rd314, %r256, 8;
	add.s64 	%rd315, %rd2, %rd314;
	ld.global.f64 	%fd527, [%rd315];
	fma.rn.f64 	%fd734, %fd527, %fd524, %fd734;
	add.s32 	%r257, %r256, %r162;
	mul.wide.u32 	%rd316, %r257, 8;
	add.s64 	%rd317, %rd2, %rd316;
	ld.global.f64 	%fd528, [%rd317];
	fma.rn.f64 	%fd735, %fd528, %fd524, %fd735;
$L__BB0_29:
	ld.param.u64 	%rd483, [matmultgpu4_rowwise_param_5];
	mad.lo.s32 	%r258, %r2, %r161, %r1;
	cvta.to.global.u64 	%rd318, %rd483;
	mul.wide.s32 	%rd319, %r258, 8;
	add.s64 	%rd320, %rd318, %rd319;
	st.global.f64 	[%rd320], %fd732;
	mul.wide.s32 	%rd321, %r161, 8;
	add.s64 	%rd322, %rd320, %rd321;
	st.global.f64 	[%rd322], %fd731;
	add.s64 	%rd323, %rd322, %rd321;
	st.global.f64 	[%rd323], %fd733;
	add.s64 	%rd324, %rd323, %rd321;
	st.global.f64 	[%rd324], %fd734;
	add.s64 	%rd325, %rd324, %rd321;
	st.global.f64 	[%rd325], %fd735;
	bra.uni 	$L__BB0_80;
$L__BB0_30:
	setp.ge.s32 	%p10, %r1, %r161;
	add.s32 	%r171, %r160, -4;
	setp.ne.s32 	%p11, %r2, %r171;
	or.pred  	%p12, %p11, %p10;
	@%p12 bra 	$L__BB0_41;
	setp.lt.s32 	%p47, %r162, 1;
	mov.f64 	%fd756, 0d0000000000000000;
	mov.f64 	%fd757, %fd756;
	mov.f64 	%fd758, %fd756;
	mov.f64 	%fd759, %fd756;
	@%p47 bra 	$L__BB0_40;
	mul.lo.s32 	%r79, %r162, %r2;
	add.s32 	%r214, %r162, -1;
	and.b32  	%r80, %r162, 3;
	setp.lt.u32 	%p48, %r214, 3;
	mov.f64 	%fd759, 0d0000000000000000;
	mov.b32 	%r338, 0;
	mov.f64 	%fd758, %fd759;
	mov.f64 	%fd757, %fd759;
	mov.f64 	%fd756, %fd759;
	@%p48 bra 	$L__BB0_35;
	and.b32  	%r338, %r162, 2147483644;
	neg.s32 	%r336, %r338;
	shl.b32 	%r83, %r161, 2;
	mad.lo.s32 	%r334, %r162, %r2, %r162;
	add.s32 	%r215, %r2, 2;
	mul.lo.s32 	%r333, %r162, %r215;
	add.s32 	%r216, %r2, 3;
	mul.lo.s32 	%r332, %r162, %r216;
	mov.f64 	%fd759, 0d0000000000000000;
	mul.wide.s32 	%rd202, %r161, 8;
	mov.u32 	%r331, %r79;
	mov.u32 	%r335, %r1;
$L__BB0_34:
	.pragma "nounroll";
	ld.param.u64 	%rd474, [matmultgpu4_rowwise_param_4];
	mul.wide.u32 	%rd191, %r331, 8;
	add.s64 	%rd192, %rd2, %rd191;
	ld.global.f64 	%fd410, [%rd192];
	cvta.to.global.u64 	%rd193, %rd474;
	mul.wide.s32 	%rd194, %r335, 8;
	add.s64 	%rd195, %rd193, %rd194;
	ld.global.f64 	%fd411, [%rd195];
	fma.rn.f64 	%fd412, %fd410, %fd411, %fd757;
	mul.wide.u32 	%rd196, %r334, 8;
	add.s64 	%rd197, %rd2, %rd196;
	ld.global.f64 	%fd413, [%rd197];
	fma.rn.f64 	%fd414, %fd413, %fd411, %fd756;
	mul.wide.u32 	%rd198, %r333, 8;
	add.s64 	%rd199, %rd2, %rd198;
	ld.global.f64 	%fd415, [%rd199];
	fma.rn.f64 	%fd416, %fd415, %fd411, %fd758;
	mul.wide.u32 	%rd200, %r332, 8;
	add.s64 	%rd201, %rd2, %rd200;
	ld.global.f64 	%fd417, [%rd201];
	fma.rn.f64 	%fd418, %fd417, %fd411, %fd759;
	ld.global.f64 	%fd419, [%rd192+8];
	add.s64 	%rd203, %rd195, %rd202;
	ld.global.f64 	%fd420, [%rd203];
	fma.rn.f64 	%fd421, %fd419, %fd420, %fd412;
	ld.global.f64 	%fd422, [%rd197+8];
	fma.rn.f64 	%fd423, %fd422, %fd420, %fd414;
	ld.global.f64 	%fd424, [%rd199+8];
	fma.rn.f64 	%fd425, %fd424, %fd420, %fd416;
	ld.global.f64 	%fd426, [%rd201+8];
	fma.rn.f64 	%fd427, %fd426, %fd420, %fd418;
	ld.global.f64 	%fd428, [%rd192+16];
	add.s64 	%rd204, %rd203, %rd202;
	ld.global.f64 	%fd429, [%rd204];
	fma.rn.f64 	%fd430, %fd428, %fd429, %fd421;
	ld.global.f64 	%fd431, [%rd197+16];
	fma.rn.f64 	%fd432, %fd431, %fd429, %fd423;
	ld.global.f64 	%fd433, [%rd199+16];
	fma.rn.f64 	%fd434, %fd433, %fd429, %fd425;
	ld.global.f64 	%fd435, [%rd201+16];
	fma.rn.f64 	%fd436, %fd435, %fd429, %fd427;
	ld.global.f64 	%fd437, [%rd192+24];
	add.s64 	%rd205, %rd204, %rd202;
	ld.global.f64 	%fd438, [%rd205];
	fma.rn.f64 	%fd757, %fd437, %fd438, %fd430;
	ld.global.f64 	%fd439, [%rd197+24];
	fma.rn.f64 	%fd756, %fd439, %fd438, %fd432;
	ld.global.f64 	%fd440, [%rd199+24];
	fma.rn.f64 	%fd758, %fd440, %fd438, %fd434;
	ld.global.f64 	%fd441, [%rd201+24];
	fma.rn.f64 	%fd759, %fd441, %fd438, %fd436;
	add.s32 	%r336, %r336, 4;
	add.s32 	%r335, %r335, %r83;
	add.s32 	%r334, %r334, 4;
	add.s32 	%r333, %r333, 4;
	add.s32 	%r332, %r332, 4;
	add.s32 	%r331, %r331, 4;
	setp.ne.s32 	%p49, %r336, 0;
	@%p49 bra 	$L__BB0_34;
$L__BB0_35:
	setp.eq.s32 	%p50, %r80, 0;
	@%p50 bra 	$L__BB0_40;
	ld.param.u64 	%rd475, [matmultgpu4_rowwise_param_4];
	cvta.to.global.u64 	%rd37, %rd475;
	setp.eq.s32 	%p51, %r80, 1;
	@%p51 bra 	$L__BB0_38;
	add.s32 	%r217, %r79, %r162;
	add.s32 	%r218, %r217, %r162;
	add.s32 	%r219, %r338, %r79;
	mul.wide.u32 	%rd206, %r219, 8;
	add.s64 	%rd207, %rd2, %rd206;
	ld.global.f64 	%fd443, [%rd207];
	mad.lo.s32 	%r220, %r338, %r161, %r1;
	mul.wide.s32 	%rd208, %r220, 8;
	add.s64 	%rd209, %rd37, %rd208;
	ld.global.f64 	%fd444, [%rd209];
	fma.rn.f64 	%fd445, %fd443, %fd444, %fd757;
	add.s32 	%r221, %r219, %r162;
	mul.wide.u32 	%rd210, %r221, 8;
	add.s64 	%rd211, %rd2, %rd210;
	ld.global.f64 	%fd446, [%rd211];
	fma.rn.f64 	%fd447, %fd446, %fd444, %fd756;
	add.s32 	%r222, %r221, %r162;
	mul.wide.u32 	%rd212, %r222, 8;
	add.s64 	%rd213, %rd2, %rd212;
	ld.global.f64 	%fd448, [%rd213];
	fma.rn.f64 	%fd449, %fd448, %fd444, %fd758;
	add.s32 	%r223, %r222, %r162;
	mul.wide.u32 	%rd214, %r223, 8;
	add.s64 	%rd215, %rd2, %rd214;
	ld.global.f64 	%fd450, [%rd215];
	fma.rn.f64 	%fd451, %fd450, %fd444, %fd759;
	cvt.u64.u32 	%rd216, %r79;
	cvt.u64.u32 	%rd217, %r338;
	add.s64 	%rd218, %rd217, %rd216;
	shl.b64 	%rd219, %rd218, 3;
	add.s64 	%rd220, %rd2, %rd219;
	ld.global.f64 	%fd452, [%rd220+8];
	mul.wide.s32 	%rd221, %r161, 8;
	add.s64 	%rd222, %rd209, %rd221;
	ld.global.f64 	%fd453, [%rd222];
	fma.rn.f64 	%fd757, %fd452, %fd453, %fd445;
	cvt.u64.u32 	%rd223, %r217;
	add.s64 	%rd224, %rd217, %rd223;
	shl.b64 	%rd225, %rd224, 3;
	add.s64 	%rd226, %rd2, %rd225;
	ld.global.f64 	%fd454, [%rd226+8];
	fma.rn.f64 	%fd756, %fd454, %fd453, %fd447;
	cvt.u64.u32 	%rd227, %r218;
	add.s64 	%rd228, %rd217, %rd227;
	shl.b64 	%rd229, %rd228, 3;
	add.s64 	%rd230, %rd2, %rd229;
	ld.global.f64 	%fd455, [%rd230+8];
	fma.rn.f64 	%fd758, %fd455, %fd453, %fd449;
	add.s32 	%r224, %r218, %r162;
	cvt.u64.u32 	%rd231, %r224;
	add.s64 	%rd232, %rd217, %rd231;
	shl.b64 	%rd233, %rd232, 3;
	add.s64 	%rd234, %rd2, %rd233;
	ld.global.f64 	%fd456, [%rd234+8];
	fma.rn.f64 	%fd759, %fd456, %fd453, %fd451;
	add.s32 	%r338, %r338, 2;
$L__BB0_38:
	and.b32  	%r225, %r162, 1;
	setp.eq.b32 	%p52, %r225, 1;
	not.pred 	%p53, %p52;
	@%p53 bra 	$L__BB0_40;
	add.s32 	%r226, %r338, %r79;
	mul.wide.u32 	%rd235, %r226, 8;
	add.s64 	%rd236, %rd2, %rd235;
	ld.global.f64 	%fd457, [%rd236];
	mad.lo.s32 	%r227, %r338, %r161, %r1;
	mul.wide.s32 	%rd237, %r227, 8;
	add.s64 	%rd238, %rd37, %rd237;
	ld.global.f64 	%fd458, [%rd238];
	fma.rn.f64 	%fd757, %fd457, %fd458, %fd757;
	add.s32 	%r228, %r226, %r162;
	mul.wide.u32 	%rd239, %r228, 8;
	add.s64 	%rd240, %rd2, %rd239;
	ld.global.f64 	%fd459, [%rd240];
	fma.rn.f64 	%fd756, %fd459, %fd458, %fd756;
	add.s32 	%r229, %r228, %r162;
	mul.wide.u32 	%rd241, %r229, 8;
	add.s64 	%rd242, %rd2, %rd241;
	ld.global.f64 	%fd460, [%rd242];
	fma.rn.f64 	%fd758, %fd460, %fd458, %fd758;
	add.s32 	%r230, %r229, %r162;
	mul.wide.u32 	%rd243, %r230, 8;
	add.s64 	%rd244, %rd2, %rd243;
	ld.global.f64 	%fd461, [%rd244];
	fma.rn.f64 	%fd759, %fd461, %fd458, %fd759;
$L__BB0_40:
	ld.param.u64 	%rd482, [matmultgpu4_rowwise_param_5];
	mad.lo.s32 	%r231, %r2, %r161, %r1;
	cvta.to.global.u64 	%rd245, %rd482;
	mul.wide.s32 	%rd246, %r231, 8;
	add.s64 	%rd247, %rd245, %rd246;
	st.global.f64 	[%rd247], %fd757;
	mul.wide.s32 	%rd248, %r161, 8;
	add.s64 	%rd249, %rd247, %rd248;
	st.global.f64 	[%rd249], %fd756;
	add.s64 	%rd250, %rd249, %rd248;
	st.global.f64 	[%rd250], %fd758;
	add.s64 	%rd251, %rd250, %rd248;
	st.global.f64 	[%rd251], %fd759;
	bra.uni 	$L__BB0_80;
$L__BB0_41:
	setp.ge.s32 	%p13, %r1, %r161;
	add.s32 	%r172, %r160, -3;
	setp.ne.s32 	%p14, %r2, %r172;
	or.pred  	%p15, %p14, %p13;
	@%p15 bra 	$L__BB0_52;
	setp.lt.s32 	%p40, %r162, 1;
	mov.f64 	%fd775, 0d0000000000000000;
	mov.f64 	%fd776, %fd775;
	mov.f64 	%fd777, %fd775;
	@%p40 bra 	$L__BB0_51;
	mul.lo.s32 	%r102, %r162, %r2;
	add.s32 	%r199, %r162, -1;
	and.b32  	%r103, %r162, 3;
	setp.lt.u32 	%p41, %r199, 3;
	mov.f64 	%fd777, 0d0000000000000000;
	mov.b32 	%r345, 0;
	mov.f64 	%fd776, %fd777;
	mov.f64 	%fd775, %fd777;
	@%p41 bra 	$L__BB0_46;
	and.b32  	%r345, %r162, 2147483644;
	neg.s32 	%r343, %r345;
	shl.b32 	%r106, %r161, 2;
	mad.lo.s32 	%r341, %r162, %r2, %r162;
	add.s32 	%r200, %r2, 2;
	mul.lo.s32 	%r340, %r162, %r200;
	mov.f64 	%fd777, 0d0000000000000000;
	mul.wide.s32 	%rd151, %r161, 8;
	mov.u32 	%r339, %r102;
	mov.u32 	%r342, %r1;
$L__BB0_45:
	.pragma "nounroll";
	mul.wide.u32 	%rd143, %r339, 8;
	add.s64 	%rd144, %rd2, %rd143;
	ld.global.f64 	%fd365, [%rd144];
	mul.wide.s32 	%rd145, %r342, 8;
	add.s64 	%rd146, %rd1, %rd145;
	ld.global.f64 	%fd366, [%rd146];
	fma.rn.f64 	%fd367, %fd365, %fd366, %fd776;
	mul.wide.u32 	%rd147, %r341, 8;
	add.s64 	%rd148, %rd2, %rd147;
	ld.global.f64 	%fd368, [%rd148];
	fma.rn.f64 	%fd369, %fd368, %fd366, %fd775;
	mul.wide.u32 	%rd149, %r340, 8;
	add.s64 	%rd150, %rd2, %rd149;
	ld.global.f64 	%fd370, [%rd150];
	fma.rn.f64 	%fd371, %fd370, %fd366, %fd777;
	ld.global.f64 	%fd372, [%rd144+8];
	add.s64 	%rd152, %rd146, %rd151;
	ld.global.f64 	%fd373, [%rd152];
	fma.rn.f64 	%fd374, %fd372, %fd373, %fd367;
	ld.global.f64 	%fd375, [%rd148+8];
	fma.rn.f64 	%fd376, %fd375, %fd373, %fd369;
	ld.global.f64 	%fd377, [%rd150+8];
	fma.rn.f64 	%fd378, %fd377, %fd373, %fd371;
	ld.global.f64 	%fd379, [%rd144+16];
	add.s64 	%rd153, %rd152, %rd151;
	ld.global.f64 	%fd380, [%rd153];
	fma.rn.f64 	%fd381, %fd379, %fd380, %fd374;
	ld.global.f64 	%fd382, [%rd148+16];
	fma.rn.f64 	%fd383, %fd382, %fd380, %fd376;
	ld.global.f64 	%fd384, [%rd150+16];
	fma.rn.f64 	%fd385, %fd384, %fd380, %fd378;
	ld.global.f64 	%fd386, [%rd144+24];
	add.s64 	%rd154, %rd153, %rd151;
	ld.global.f64 	%fd387, [%rd154];
	fma.rn.f64 	%fd776, %fd386, %fd387, %fd381;
	ld.global.f64 	%fd388, [%rd148+24];
	fma.rn.f64 	%fd775, %fd388, %fd387, %fd383;
	ld.global.f64 	%fd389, [%rd150+24];
	fma.rn.f64 	%fd777, %fd389, %fd387, %fd385;
	add.s32 	%r343, %r343, 4;
	add.s32 	%r342, %r342, %r106;
	add.s32 	%r341, %r341, 4;
	add.s32 	%r340, %r340, 4;
	add.s32 	%r339, %r339, 4;
	setp.ne.s32 	%p42, %r343, 0;
	@%p42 bra 	$L__BB0_45;
$L__BB0_46:
	setp.eq.s32 	%p43, %r103, 0;
	@%p43 bra 	$L__BB0_51;
	setp.eq.s32 	%p44, %r103, 1;
	@%p44 bra 	$L__BB0_49;
	add.s32 	%r201, %r102, %r162;
	add.s32 	%r202, %r345, %r102;
	mul.wide.u32 	%rd155, %r202, 8;
	add.s64 	%rd156, %rd2, %rd155;
	ld.global.f64 	%fd391, [%rd156];
	mad.lo.s32 	%r203, %r345, %r161, %r1;
	mul.wide.s32 	%rd157, %r203, 8;
	add.s64 	%rd158, %rd1, %rd157;
	ld.global.f64 	%fd392, [%rd158];
	fma.rn.f64 	%fd393, %fd391, %fd392, %fd776;
	add.s32 	%r204, %r202, %r162;
	mul.wide.u32 	%rd159, %r204, 8;
	add.s64 	%rd160, %rd2, %rd159;
	ld.global.f64 	%fd394, [%rd160];
	fma.rn.f64 	%fd395, %fd394, %fd392, %fd775;
	add.s32 	%r205, %r204, %r162;
	mul.wide.u32 	%rd161, %r205, 8;
	add.s64 	%rd162, %rd2, %rd161;
	ld.global.f64 	%fd396, [%rd162];
	fma.rn.f64 	%fd397, %fd396, %fd392, %fd777;
	cvt.u64.u32 	%rd163, %r102;
	cvt.u64.u32 	%rd164, %r345;
	add.s64 	%rd165, %rd164, %rd163;
	shl.b64 	%rd166, %rd165, 3;
	add.s64 	%rd167, %rd2, %rd166;
	ld.global.f64 	%fd398, [%rd167+8];
	mul.wide.s32 	%rd168, %r161, 8;
	add.s64 	%rd169, %rd158, %rd168;
	ld.global.f64 	%fd399, [%rd169];
	fma.rn.f64 	%fd776, %fd398, %fd399, %fd393;
	cvt.u64.u32 	%rd170, %r201;
	add.s64 	%rd171, %rd164, %rd170;
	shl.b64 	%rd172, %rd171, 3;
	add.s64 	%rd173, %rd2, %rd172;
	ld.global.f64 	%fd400, [%rd173+8];
	fma.rn.f64 	%fd775, %fd400, %fd399, %fd395;
	add.s32 	%r206, %r201, %r162;
	cvt.u64.u32 	%rd174, %r206;
	add.s64 	%rd175, %rd164, %rd174;
	shl.b64 	%rd176, %rd175, 3;
	add.s64 	%rd177, %rd2, %rd176;
	ld.global.f64 	%fd401, [%rd177+8];
	fma.rn.f64 	%fd777, %fd401, %fd399, %fd397;
	add.s32 	%r345, %r345, 2;
$L__BB0_49:
	and.b32  	%r207, %r162, 1;
	setp.eq.b32 	%p45, %r207, 1;
	not.pred 	%p46, %p45;
	@%p46 bra 	$L__BB0_51;
	add.s32 	%r208, %r345, %r102;
	mul.wide.u32 	%rd178, %r208, 8;
	add.s64 	%rd179, %rd2, %rd178;
	ld.global.f64 	%fd402, [%rd179];
	mad.lo.s32 	%r209, %r345, %r161, %r1;
	mul.wide.s32 	%rd180, %r209, 8;
	add.s64 	%rd181, %rd1, %rd180;
	ld.global.f64 	%fd403, [%rd181];
	fma.rn.f64 	%fd776, %fd402, %fd403, %fd776;
	add.s32 	%r210, %r208, %r162;
	mul.wide.u32 	%rd182, %r210, 8;
	add.s64 	%rd183, %rd2, %rd182;
	ld.global.f64 	%fd404, [%rd183];
	fma.rn.f64 	%fd775, %fd404, %fd403, %fd775;
	add.s32 	%r211, %r210, %r162;
	mul.wide.u32 	%rd184, %r211, 8;
	add.s64 	%rd185, %rd2, %rd184;
	ld.global.f64 	%fd405, [%rd185];
	fma.rn.f64 	%fd777, %fd405, %fd403, %fd777;
$L__BB0_51:
	mad.lo.s32 	%r212, %r2, %r161, %r1;
	mul.wide.s32 	%rd186, %r212, 8;
	add.s64 	%rd187, %rd3, %rd186;
	st.global.f64 	[%rd187], %fd776;
	mul.wide.s32 	%rd188, %r161, 8;
	add.s64 	%rd189, %rd187, %rd188;
	st.global.f64 	[%rd189], %fd775;
	add.s64 	%rd190, %rd189, %rd188;
	st.global.f64 	[%rd190], %fd777;
	bra.uni 	$L__BB0_80;
$L__BB0_52:
	setp.ge.s32 	%p16, %r1, %r161;
	add.s32 	%r173, %r160, -2;
	setp.ne.s32 	%p17, %r2, %r173;
	or.pred  	%p18, %p17, %p16;
	@%p18 bra 	$L__BB0_66;
	setp.lt.s32 	%p31, %r162, 1;
	mov.f64 	%fd792, 0d0000000000000000;
	mov.f64 	%fd793, %fd792;
	@%p31 bra 	$L__BB0_65;
	mul.lo.s32 	%r122, %r162, %r2;
	add.s32 	%r123, %r122, %r162;
	add.s32 	%r186, %r162, -1;
	and.b32  	%r124, %r162, 7;
	setp.lt.u32 	%p32, %r186, 7;
	mov.f64 	%fd793, 0d0000000000000000;
	mov.b32 	%r351, 0;
	mov.f64 	%fd792, %fd793;
	@%p32 bra 	$L__BB0_57;
	and.b32  	%r351, %r162, 2147483640;
	neg.s32 	%r349, %r351;
	shl.b32 	%r127, %r161, 3;
	mad.lo.s32 	%r347, %r162, %r2, %r162;
	mov.f64 	%fd793, 0d0000000000000000;
	mul.wide.s32 	%rd89, %r161, 8;
	mov.u32 	%r346, %r122;
	mov.u32 	%r348, %r1;
$L__BB0_56:
	.pragma "nounroll";
	mul.wide.u32 	%rd83, %r346, 8;
	add.s64 	%rd84, %rd2, %rd83;
	ld.global.f64 	%fd292, [%rd84];
	mul.wide.s32 	%rd85, %r348, 8;
	add.s64 	%rd86, %rd1, %rd85;
	ld.global.f64 	%fd293, [%rd86];
	fma.rn.f64 	%fd294, %fd292, %fd293, %fd793;
	mul.wide.u32 	%rd87, %r347, 8;
	add.s64 	%rd88, %rd2, %rd87;
	ld.global.f64 	%fd295, [%rd88];
	fma.rn.f64 	%fd296, %fd295, %fd293, %fd792;
	ld.global.f64 	%fd297, [%rd84+8];
	add.s64 	%rd90, %rd86, %rd89;
	ld.global.f64 	%fd298, [%rd90];
	fma.rn.f64 	%fd299, %fd297, %fd298, %fd294;
	ld.global.f64 	%fd300, [%rd88+8];
	fma.rn.f64 	%fd301, %fd300, %fd298, %fd296;
	ld.global.f64 	%fd302, [%rd84+16];
	add.s64 	%rd91, %rd90, %rd89;
	ld.global.f64 	%fd303, [%rd91];
	fma.rn.f64 	%fd304, %fd302, %fd303, %fd299;
	ld.global.f64 	%fd305, [%rd88+16];
	fma.rn.f64 	%fd306, %fd305, %fd303, %fd301;
	ld.global.f64 	%fd307, [%rd84+24];
	add.s64 	%rd92, %rd91, %rd89;
	ld.global.f64 	%fd308, [%rd92];
	fma.rn.f64 	%fd309, %fd307, %fd308, %fd304;
	ld.global.f64 	%fd310, [%rd88+24];
	fma.rn.f64 	%fd311, %fd310, %fd308, %fd306;
	ld.global.f64 	%fd312, [%rd84+32];
	add.s64 	%rd93, %rd92, %rd89;
	ld.global.f64 	%fd313, [%rd93];
	fma.rn.f64 	%fd314, %fd312, %fd313, %fd309;
	ld.global.f64 	%fd315, [%rd88+32];
	fma.rn.f64 	%fd316, %fd315, %fd313, %fd311;
	ld.global.f64 	%fd317, [%rd84+40];
	add.s64 	%rd94, %rd93, %rd89;
	ld.global.f64 	%fd318, [%rd94];
	fma.rn.f64 	%fd319, %fd317, %fd318, %fd314;
	ld.global.f64 	%fd320, [%rd88+40];
	fma.rn.f64 	%fd321, %fd320, %fd318, %fd316;
	ld.global.f64 	%fd322, [%rd84+48];
	add.s64 	%rd95, %rd94, %rd89;
	ld.global.f64 	%fd323, [%rd95];
	fma.rn.f64 	%fd324, %fd322, %fd323, %fd319;
	ld.global.f64 	%fd325, [%rd88+48];
	fma.rn.f64 	%fd326, %fd325, %fd323, %fd321;
	ld.global.f64 	%fd327, [%rd84+56];
	add.s64 	%rd96, %rd95, %rd89;
	ld.global.f64 	%fd328, [%rd96];
	fma.rn.f64 	%fd793, %fd327, %fd328, %fd324;
	ld.global.f64 	%fd329, [%rd88+56];
	fma.rn.f64 	%fd792, %fd329, %fd328, %fd326;
	add.s32 	%r349, %r349, 8;
	add.s32 	%r348, %r348, %r127;
	add.s32 	%r347, %r347, 8;
	add.s32 	%r346, %r346, 8;
	setp.ne.s32 	%p33, %r349, 0;
	@%p33 bra 	$L__BB0_56;
$L__BB0_57:
	setp.eq.s32 	%p34, %r124, 0;
	@%p34 bra 	$L__BB0_65;
	and.b32  	%r138, %r162, 3;
	setp.lt.u32 	%p35, %r124, 4;
	@%p35 bra 	$L__BB0_60;
	add.s32 	%r187, %r351, %r122;
	mul.wide.u32 	%rd97, %r187, 8;
	add.s64 	%rd98, %rd2, %rd97;
	ld.global.f64 	%fd331, [%rd98];
	mad.lo.s32 	%r188, %r351, %r161, %r1;
	mul.wide.s32 	%rd99, %r188, 8;
	add.s64 	%rd100, %rd1, %rd99;
	ld.global.f64 	%fd332, [%rd100];
	fma.rn.f64 	%fd333, %fd331, %fd332, %fd793;
	add.s32 	%r189, %r187, %r162;
	mul.wide.u32 	%rd101, %r189, 8;
	add.s64 	%rd102, %rd2, %rd101;
	ld.global.f64 	%fd334, [%rd102];
	fma.rn.f64 	%fd335, %fd334, %fd332, %fd792;
	cvt.u64.u32 	%rd103, %r122;
	cvt.u64.u32 	%rd104, %r351;
	add.s64 	%rd105, %rd104, %rd103;
	shl.b64 	%rd106, %rd105, 3;
	add.s64 	%rd107, %rd2, %rd106;
	ld.global.f64 	%fd336, [%rd107+8];
	mul.wide.s32 	%rd108, %r161, 8;
	add.s64 	%rd109, %rd100, %rd108;
	ld.global.f64 	%fd337, [%rd109];
	fma.rn.f64 	%fd338, %fd336, %fd337, %fd333;
	cvt.u64.u32 	%rd110, %r123;
	add.s64 	%rd111, %rd104, %rd110;
	shl.b64 	%rd112, %rd111, 3;
	add.s64 	%rd113, %rd2, %rd112;
	ld.global.f64 	%fd339, [%rd113+8];
	fma.rn.f64 	%fd340, %fd339, %fd337, %fd335;
	ld.global.f64 	%fd341, [%rd107+16];
	add.s64 	%rd114, %rd109, %rd108;
	ld.global.f64 	%fd342, [%rd114];
	fma.rn.f64 	%fd343, %fd341, %fd342, %fd338;
	ld.global.f64 	%fd344, [%rd113+16];
	fma.rn.f64 	%fd345, %fd344, %fd342, %fd340;
	ld.global.f64 	%fd346, [%rd107+24];
	add.s64 	%rd115, %rd114, %rd108;
	ld.global.f64 	%fd347, [%rd115];
	fma.rn.f64 	%fd793, %fd346, %fd347, %fd343;
	ld.global.f64 	%fd348, [%rd113+24];
	fma.rn.f64 	%fd792, %fd348, %fd347, %fd345;
	add.s32 	%r351, %r351, 4;
$L__BB0_60:
	setp.eq.s32 	%p36, %r138, 0;
	@%p36 bra 	$L__BB0_65;
	setp.eq.s32 	%p37, %r138, 1;
	@%p37 bra 	$L__BB0_63;
	add.s32 	%r190, %r351, %r122;
	mul.wide.u32 	%rd116, %r190, 8;
	add.s64 	%rd117, %rd2, %rd116;
	ld.global.f64 	%fd350, [%rd117];
	mad.lo.s32 	%r191, %r351, %r161, %r1;
	mul.wide.s32 	%rd118, %r191, 8;
	add.s64 	%rd119, %rd1, %rd118;
	ld.global.f64 	%fd351, [%rd119];
	fma.rn.f64 	%fd352, %fd350, %fd351, %fd793;
	add.s32 	%r192, %r190, %r162;
	mul.wide.u32 	%rd120, %r192, 8;
	add.s64 	%rd121, %rd2, %rd120;
	ld.global.f64 	%fd353, [%rd121];
	fma.rn.f64 	%fd354, %fd353, %fd351, %fd792;
	cvt.u64.u32 	%rd122, %r122;
	cvt.u64.u32 	%rd123, %r351;
	add.s64 	%rd124, %rd123, %rd122;
	shl.b64 	%rd125, %rd124, 3;
	add.s64 	%rd126, %rd2, %rd125;
	ld.global.f64 	%fd355, [%rd126+8];
	mul.wide.s32 	%rd127, %r161, 8;
	add.s64 	%rd128, %rd119, %rd127;
	ld.global.f64 	%fd356, [%rd128];
	fma.rn.f64 	%fd793, %fd355, %fd356, %fd352;
	cvt.u64.u32 	%rd129, %r123;
	add.s64 	%rd130, %rd123, %rd129;
	shl.b64 	%rd131, %rd130, 3;
	add.s64 	%rd132, %rd2, %rd131;
	ld.global.f64 	%fd357, [%rd132+8];
	fma.rn.f64 	%fd792, %fd357, %fd356, %fd354;
	add.s32 	%r351, %r351, 2;
$L__BB0_63:
	and.b32  	%r193, %r162, 1;
	setp.eq.b32 	%p38, %r193, 1;
	not.pred 	%p39, %p38;
	@%p39 bra 	$L__BB0_65;
	add.s32 	%r194, %r351, %r122;
	mul.wide.u32 	%rd133, %r194, 8;
	add.s64 	%rd134, %rd2, %rd133;
	ld.global.f64 	%fd358, [%rd134];
	mad.lo.s32 	%r195, %r351, %r161, %r1;
	mul.wide.s32 	%rd135, %r195, 8;
	add.s64 	%rd136, %rd1, %rd135;
	ld.global.f64 	%fd359, [%rd136];
	fma.rn.f64 	%fd793, %fd358, %fd359, %fd793;
	add.s32 	%r196, %r194, %r162;
	mul.wide.u32 	%rd137, %r196, 8;
	add.s64 	%rd138, %rd2, %rd137;
	ld.global.f64 	%fd360, [%rd138];
	fma.rn.f64 	%fd792, %fd360, %fd359, %fd792;
$L__BB0_65:
	mad.lo.s32 	%r197, %r2, %r161, %r1;
	mul.wide.s32 	%rd139, %r197, 8;
	add.s64 	%rd140, %rd3, %rd139;
	st.global.f64 	[%rd140], %fd793;
	mul.wide.s32 	%rd141, %r161, 8;
	add.s64 	%rd142, %rd140, %rd141;
	st.global.f64 	[%rd142], %fd792;
	bra.uni 	$L__BB0_80;
$L__BB0_66:
	setp.ge.s32 	%p19, %r1, %r161;
	add.s32 	%r174, %r160, -1;
	setp.ne.s32 	%p20, %r2, %r174;
	or.pred  	%p21, %p20, %p19;
	@%p21 bra 	$L__BB0_80;
	setp.lt.s32 	%p22, %r162, 1;
	mov.f64 	%fd801, 0d0000000000000000;
	@%p22 bra 	$L__BB0_79;
	mul.lo.s32 	%r143, %r162, %r2;
	add.s32 	%r176, %r162, -1;
	and.b32  	%r144, %r162, 7;
	setp.lt.u32 	%p23, %r176, 7;
	mov.f64 	%fd801, 0d0000000000000000;
	mov.b32 	%r357, 0;
	@%p23 bra 	$L__BB0_71;
	and.b32  	%r357, %r162, 2147483640;
	neg.s32 	%r355, %r357;
	shl.b32 	%r147, %r161, 3;
	mov.f64 	%fd801, 0d0000000000000000;
	mul.wide.s32 	%rd45, %r161, 8;
	mov.u32 	%r353, %r143;
	mov.u32 	%r354, %r1;
$L__BB0_70:
	.pragma "nounroll";
	mul.wide.u32 	%rd41, %r353, 8;
	add.s64 	%rd42, %rd2, %rd41;
	ld.global.f64 	%fd245, [%rd42];
	mul.wide.s32 	%rd43, %r354, 8;
	add.s64 	%rd44, %rd1, %rd43;
	ld.global.f64 	%fd246, [%rd44];
	fma.rn.f64 	%fd247, %fd245, %fd246, %fd801;
	ld.global.f64 	%fd248, [%rd42+8];
	add.s64 	%rd46, %rd44, %rd45;
	ld.global.f64 	%fd249, [%rd46];
	fma.rn.f64 	%fd250, %fd248, %fd249, %fd247;
	ld.global.f64 	%fd251, [%rd42+16];
	add.s64 	%rd47, %rd46, %rd45;
	ld.global.f64 	%fd252, [%rd47];
	fma.rn.f64 	%fd253, %fd251, %fd252, %fd250;
	ld.global.f64 	%fd254, [%rd42+24];
	add.s64 	%rd48, %rd47, %rd45;
	ld.global.f64 	%fd255, [%rd48];
	fma.rn.f64 	%fd256, %fd254, %fd255, %fd253;
	ld.global.f64 	%fd257, [%rd42+32];
	add.s64 	%rd49, %rd48, %rd45;
	ld.global.f64 	%fd258, [%rd49];
	fma.rn.f64 	%fd259, %fd257, %fd258, %fd256;
	ld.global.f64 	%fd260, [%rd42+40];
	add.s64 	%rd50, %rd49, %rd45;
	ld.global.f64 	%fd261, [%rd50];
	fma.rn.f64 	%fd262, %fd260, %fd261, %fd259;
	ld.global.f64 	%fd263, [%rd42+48];
	add.s64 	%rd51, %rd50, %rd45;
	ld.global.f64 	%fd264, [%rd51];
	fma.rn.f64 	%fd265, %fd263, %fd264, %fd262;
	ld.global.f64 	%fd266, [%rd42+56];
	add.s64 	%rd52, %rd51, %rd45;
	ld.global.f64 	%fd267, [%rd52];
	fma.rn.f64 	%fd801, %fd266, %fd267, %fd265;
	add.s32 	%r355, %r355, 8;
	add.s32 	%r354, %r354, %r147;
	add.s32 	%r353, %r353, 8;
	setp.ne.s32 	%p24, %r355, 0;
	@%p24 bra 	$L__BB0_70;
$L__BB0_71:
	setp.eq.s32 	%p25, %r144, 0;
	@%p25 bra 	$L__BB0_79;
	and.b32  	%r155, %r162, 3;
	setp.lt.u32 	%p26, %r144, 4;
	@%p26 bra 	$L__BB0_74;
	add.s32 	%r177, %r357, %r143;
	mul.wide.u32 	%rd53, %r177, 8;
	add.s64 	%rd54, %rd2, %rd53;
	ld.global.f64 	%fd269, [%rd54];
	mad.lo.s32 	%r178, %r357, %r161, %r1;
	mul.wide.s32 	%rd55, %r178, 8;
	add.s64 	%rd56, %rd1, %rd55;
	ld.global.f64 	%fd270, [%rd56];
	fma.rn.f64 	%fd271, %fd269, %fd270, %fd801;
	cvt.u64.u32 	%rd57, %r143;
	cvt.u64.u32 	%rd58, %r357;
	add.s64 	%rd59, %rd58, %rd57;
	shl.b64 	%rd60, %rd59, 3;
	add.s64 	%rd61, %rd2, %rd60;
	ld.global.f64 	%fd272, [%rd61+8];
	mul.wide.s32 	%rd62, %r161, 8;
	add.s64 	%rd63, %rd56, %rd62;
	ld.global.f64 	%fd273, [%rd63];
	fma.rn.f64 	%fd274, %fd272, %fd273, %fd271;
	ld.global.f64 	%fd275, [%rd61+16];
	add.s64 	%rd64, %rd63, %rd62;
	ld.global.f64 	%fd276, [%rd64];
	fma.rn.f64 	%fd277, %fd275, %fd276, %fd274;
	ld.global.f64 	%fd278, [%rd61+24];
	add.s64 	%rd65, %rd64, %rd62;
	ld.global.f64 	%fd279, [%rd65];
	fma.rn.f64 	%fd801, %fd278, %fd279, %fd277;
	add.s32 	%r357, %r357, 4;
$L__BB0_74:
	setp.eq.s32 	%p27, %r155, 0;
	@%p27 bra 	$L__BB0_79;
	setp.eq.s32 	%p28, %r155, 1;
	@%p28 bra 	$L__BB0_77;
	add.s32 	%r179, %r357, %r143;
	mul.wide.u32 	%rd66, %r179, 8;
	add.s64 	%rd67, %rd2, %rd66;
	ld.global.f64 	%fd281, [%rd67];
	mad.lo.s32 	%r180, %r357, %r161, %r1;
	mul.wide.s32 	%rd68, %r180, 8;
	add.s64 	%rd69, %rd1, %rd68;
	ld.global.f64 	%fd282, [%rd69];
	fma.rn.f64 	%fd283, %fd281, %fd282, %fd801;
	cvt.u64.u32 	%rd70, %r143;
	cvt.u64.u32 	%rd71, %r357;
	add.s64 	%rd72, %rd71, %rd70;
	shl.b64 	%rd73, %rd72, 3;
	add.s64 	%rd74, %rd2, %rd73;
	ld.global.f64 	%fd284, [%rd74+8];
	mul.wide.s32 	%rd75, %r161, 8;
	add.s64 	%rd76, %rd69, %rd75;
	ld.global.f64 	%fd285, [%rd76];
	fma.rn.f64 	%fd801, %fd284, %fd285, %fd283;
	add.s32 	%r357, %r357, 2;
$L__BB0_77:
	and.b32  	%r181, %r162, 1;
	setp.eq.b32 	%p29, %r181, 1;
	not.pred 	%p30, %p29;
	@%p30 bra 	$L__BB0_79;
	add.s32 	%r182, %r357, %r143;
	mul.wide.u32 	%rd77, %r182, 8;
	add.s64 	%rd78, %rd2, %rd77;
	ld.global.f64 	%fd286, [%rd78];
	mad.lo.s32 	%r183, %r357, %r161, %r1;
	mul.wide.s32 	%rd79, %r183, 8;
	add.s64 	%rd80, %rd1, %rd79;
	ld.global.f64 	%fd287, [%rd80];
	fma.rn.f64 	%fd801, %fd286, %fd287, %fd801;
$L__BB0_79:
	mad.lo.s32 	%r184, %r2, %r161, %r1;
	mul.wide.s32 	%rd81, %r184, 8;
	add.s64 	%rd82, %rd3, %rd81;
	st.global.f64 	[%rd82], %fd801;
$L__BB0_80:
	ret;

}


// ===== COMPILED SASS (sm_100) =====

	.target	sm_100

	.elftype	@"ET_EXEC"


//--------------------- .note.nv.tkinfo           --------------------------
	.section	.note.nv.tkinfo,"",@"SHT_NOTE"
	.sectionflags	@"SHF_NOTE_NV_TKINFO"
	.tkinfo
        /*0018*/ 	.word	0x00000002
        /*0030*/ 	.string	""
        /*0030*/ 	.string	"ptxas"
        /*0030*/ 	.string	"Cuda compilation tools, release 13.0, V13.0.88"
        /*0030*/ 	.string	"Build cuda_13.0.r13.0/compiler.36424714_0"
        /*0030*/ 	.string	"-arch sm_100 -m 64 "



//--------------------- .note.nv.cuinfo           --------------------------
	.section	.note.nv.cuinfo,"",@"SHT_NOTE"
	.sectionflags	@"SHF_NOTE_NV_CUINFO"
        /*0018*/ 	.short	0x0002
        /*001a*/ 	.short	0x0064
        /*001c*/ 	.short	0x0082
	.zero		2


//--------------------- .nv.info                  --------------------------
	.section	.nv.info,"",@"SHT_CUDA_INFO"
	.align	4


	//----- nvinfo : EIATTR_REGCOUNT
	.align		4
        /*0000*/ 	.byte	0x04, 0x2f
        /*0002*/ 	.short	(.L_1 - .L_0)
	.align		4
.L_0:
        /*0004*/ 	.word	index@(matmultgpu4_rowwise)
        /*0008*/ 	.word	0x00000040


	//----- nvinfo : EIATTR_FRAME_SIZE
	.align		4
.L_1:
        /*000c*/ 	.byte	0x04, 0x11
        /*000e*/ 	.short	(.L_3 - .L_2)
	.align		4
.L_2:
        /*0010*/ 	.word	index@(matmultgpu4_rowwise)
        /*0014*/ 	.word	0x00000000


	//----- nvinfo : EIATTR_MIN_STACK_SIZE
	.align		4
.L_3:
        /*0018*/ 	.byte	0x04, 0x12
        /*001a*/ 	.short	(.L_5 - .L_4)
	.align		4
.L_4:
        /*001c*/ 	.word	index@(matmultgpu4_rowwise)
        /*0020*/ 	.word	0x00000000
.L_5:


//--------------------- .nv.compat                --------------------------
	.section	.nv.compat,"",@"SHT_CUDA_COMPAT_INFO"
	.align	4
        /*0000*/ 	.byte	0x02, 0x09, 0x00, 0x00, 0x02, 0x02, 0x01, 0x00, 0x02, 0x05, 0x05, 0x00, 0x03, 0x07, 0x01, 0x01
        /*0010*/ 	.byte	0x02, 0x03, 0x00, 0x00, 0x02, 0x06, 0x01, 0x00, 0x04, 0x0b, 0x08, 0x00, 0x01, 0x00, 0x00, 0x00
        /*0020*/ 	.byte	0x00, 0x00, 0x00, 0x00


//--------------------- .nv.info.matmultgpu4_rowwise --------------------------
	.section	.nv.info.matmultgpu4_rowwise,"",@"SHT_CUDA_INFO"
	.sectionflags	@""
	.align	4


	//----- nvinfo : EIATTR_CUDA_API_VERSION
	.align		4
        /*0000*/ 	.byte	0x04, 0x37
        /*0002*/ 	.short	(.L_7 - .L_6)
.L_6:
        /*0004*/ 	.word	0x00000082


	//----- nvinfo : EIATTR_KPARAM_INFO
	.align		4
.L_7:
        /*0008*/ 	.byte	0x04, 0x17
        /*000a*/ 	.short	(.L_9 - .L_8)
.L_8:
        /*000c*/ 	.word	0x00000000
        /*0010*/ 	.short	0x0005
        /*0012*/ 	.short	0x0020
        /*0014*/ 	.byte	0x00, 0xf5, 0x21, 0x00


	//----- nvinfo : EIATTR_KPARAM_INFO
	.align		4
.L_9:
        /*0018*/ 	.byte	0x04, 0x17
        /*001a*/ 	.short	(.L_11 - .L_10)
.L_10:
        /*001c*/ 	.word	0x00000000
        /*0020*/ 	.short	0x0004
        /*0022*/ 	.short	0x0018
        /*0024*/ 	.byte	0x00, 0xf5, 0x21, 0x00


	//----- nvinfo : EIATTR_KPARAM_INFO
	.align		4
.L_11:
        /*0028*/ 	.byte	0x04, 0x17
        /*002a*/ 	.short	(.L_13 - .L_12)
.L_12:
        /*002c*/ 	.word	0x00000000
        /*0030*/ 	.short	0x0003
        /*0032*/ 	.short	0x0010
        /*0034*/ 	.byte	0x00, 0xf5, 0x21, 0x00


	//----- nvinfo : EIATTR_KPARAM_INFO
	.align		4
.L_13:
        /*0038*/ 	.byte	0x04, 0x17
        /*003a*/ 	.short	(.L_15 - .L_14)
.L_14:
        /*003c*/ 	.word	0x00000000
        /*0040*/ 	.short	0x0002
        /*0042*/ 	.short	0x0008
        /*0044*/ 	.byte	0x00, 0xf0, 0x11, 0x00


	//----- nvinfo : EIATTR_KPARAM_INFO
	.align		4
.L_15:
        /*0048*/ 	.byte	0x04, 0x17
        /*004a*/ 	.short	(.L_17 - .L_16)
.L_16:
        /*004c*/ 	.word	0x00000000
        /*0050*/ 	.short	0x0001
        /*0052*/ 	.short	0x0004
        /*0054*/ 	.byte	0x00, 0xf0, 0x11, 0x00


	//----- nvinfo : EIATTR_KPARAM_INFO
	.align		4
.L_17:
        /*0058*/ 	.byte	0x04, 0x17
        /*005a*/ 	.short	(.L_19 - .L_18)
.L_18:
        /*005c*/ 	.word	0x00000000
        /*0060*/ 	.short	0x0000
        /*0062*/ 	.short	0x0000
        /*0064*/ 	.byte	0x00, 0xf0, 0x11, 0x00


	//----- nvinfo : EIATTR_SPARSE_MMA_MASK
	.align		4
.L_19:
        /*0068*/ 	.byte	0x03, 0x50
        /*006a*/ 	.short	0x0000


	//----- nvinfo : EIATTR_MAXREG_COUNT
	.align		4
        /*006c*/ 	.byte	0x03, 0x1b
        /*006e*/ 	.short	0x00ff


	//----- nvinfo : EIATTR_MERCURY_ISA_VERSION
	.align		4
        /*0070*/ 	.byte	0x03, 0x5f
        /*0072*/ 	.short	0x0101


	//----- nvinfo : EIATTR_VRC_CTA_INIT_COUNT
	.align		4
        /*0074*/ 	.byte	0x02, 0x4a
	.zero		1
	.zero		1


	//----- nvinfo : EIATTR_EXIT_INSTR_OFFSETS
	.align		4
        /*0078*/ 	.byte	0x04, 0x1c
        /*007a*/ 	.short	(.L_21 - .L_20)


	//   ....[0]....
.L_20:
        /*007c*/ 	.word	0x00000b70


	//   ....[1]....
        /*0080*/ 	.word	0x00001b10


	//   ....[2]....
        /*0084*/ 	.word	0x00002840


	//   ....[3]....
        /*0088*/ 	.word	0x00003330


	//   ....[4]....
        /*008c*/ 	.word	0x00003c30


	//   ....[5]....
        /*0090*/ 	.word	0x000047a0


	//   ....[6]....
        /*0094*/ 	.word	0x000047d0


	//   ....[7]....
        /*0098*/ 	.word	0x00004fb0


	//----- nvinfo : EIATTR_CRS_STACK_SIZE
	.align		4
.L_21:
        /*009c*/ 	.byte	0x04, 0x1e
        /*009e*/ 	.short	(.L_23 - .L_22)
.L_22:
        /*00a0*/ 	.word	0x00000000


	//----- nvinfo : EIATTR_CBANK_PARAM_SIZE
	.align		4
.L_23:
        /*00a4*/ 	.byte	0x03, 0x19
        /*00a6*/ 	.short	0x0028


	//----- nvinfo : EIATTR_PARAM_CBANK
	.align		4
        /*00a8*/ 	.byte	0x04, 0x0a
        /*00aa*/ 	.short	(.L_25 - .L_24)
	.align		4
.L_24:
        /*00ac*/ 	.word	index@(.nv.constant0.matmultgpu4_rowwise)
        /*00b0*/ 	.short	0x0380
        /*00b2*/ 	.short	0x0028


	//----- nvinfo : EIATTR_SW_WAR
	.align		4
.L_25:
        /*00b4*/ 	.byte	0x04, 0x36
        /*00b6*/ 	.short	(.L_27 - .L_26)
.L_26:
        /*00b8*/ 	.word	0x00000008
.L_27:


//--------------------- .nv.callgraph             --------------------------
	.section	.nv.callgraph,"",@"SHT_CUDA_CALLGRAPH"
	.align	4
	.sectionentsize	8
	.align		4
        /*0000*/ 	.word	0x00000000
	.align		4
        /*0004*/ 	.word	0xffffffff
	.align		4
        /*0008*/ 	.word	0x00000000
	.align		4
        /*000c*/ 	.word	0xfffffffe
	.align		4
        /*0010*/ 	.word	0x00000000
	.align		4
        /*0014*/ 	.word	0xfffffffd
	.align		4
        /*0018*/ 	.word	0x00000000
	.align		4
        /*001c*/ 	.word	0xfffffffc


//--------------------- .text.matmultgpu4_rowwise --------------------------
	.section	.text.matmultgpu4_rowwise,"ax",@progbits
	.align	128
        .global         matmultgpu4_rowwise
        .type           matmultgpu4_rowwise,@function
        .size           matmultgpu4_rowwise,(.L_x_35 - matmultgpu4_rowwise)
        .other          matmultgpu4_rowwise,@"STO_CUDA_ENTRY STV_DEFAULT"
matmultgpu4_rowwise:
.text.matmultgpu4_rowwise:
[----:B------:R-:W-:Y:S01]  /*0000*/  LDC R1, c[0x0][0x37c] ;  /* 0x0000df00ff017b82 */ /* 0x000fe20000000800 */
[----:B------:R-:W0:Y:S07]  /*0010*/  S2R R3, SR_TID.X ;  /* 0x0000000000037919 */ /* 0x000e2e0000002100 */
[----:B------:R-:W0:Y:S01]  /*0020*/  LDC R0, c[0x0][0x360] ;  /* 0x0000d800ff007b82 */ /* 0x000e220000000800 */
[----:B------:R-:W1:Y:S01]  /*0030*/  LDCU.64 UR6, c[0x0][0x358] ;  /* 0x00006b00ff0677ac */ /* 0x000e620008000a00 */
[----:B------:R-:W2:Y:S06]  /*0040*/  S2R R7, SR_TID.Y ;  /* 0x0000000000077919 */ /* 0x000eac0000002200 */
[----:B------:R-:W0:Y:S08]  /*0050*/  S2UR UR4, SR_CTAID.X ;  /* 0x00000000000479c3 */ /* 0x000e300000002500 */
[----:B------:R-:W2:Y:S08]  /*0060*/  S2UR UR5, SR_CTAID.Y ;  /* 0x00000000000579c3 */ /* 0x000eb00000002600 */
[----:B------:R-:W2:Y:S08]  /*0070*/  LDC R2, c[0x0][0x364] ;  /* 0x0000d900ff027b82 */ /* 0x000eb00000000800 */
[----:B------:R-:W3:Y:S01]  /*0080*/  LDC.64 R4, c[0x0][0x380] ;  /* 0x0000e000ff047b82 */ /* 0x000ee20000000a00 */
[----:B0-----:R-:W-:-:S02]  /*0090*/  IMAD R0, R0, UR4, R3 ;  /* 0x0000000400007c24 */ /* 0x001fc4000f8e0203 */
[----:B--2---:R-:W-:-:S04]  /*00a0*/  IMAD R2, R2, UR5, R7 ;  /* 0x0000000502027c24 */ /* 0x004fc8000f8e0207 */
[----:B------:R-:W-:Y:S02]  /*00b0*/  IMAD R2, R2, 0x7, RZ ;  /* 0x0000000702027824 */ /* 0x000fe400078e02ff */
[----:B---3--:R-:W-:Y:S01]  /*00c0*/  VIADD R3, R4, 0xfffffffa ;  /* 0xfffffffa04037836 */ /* 0x008fe20000000000 */
[----:B------:R-:W-:-:S04]  /*00d0*/  ISETP.GE.AND P0, PT, R0, R5, PT ;  /* 0x000000050000720c */ /* 0x000fc80003f06270 */
[----:B------:R-:W-:-:S13]  /*00e0*/  ISETP.GE.OR P1, PT, R2, R3, P0 ;  /* 0x000000030200720c */ /* 0x000fda0000726670 */
[----:B-1----:R-:W-:Y:S05]  /*00f0*/  @P1 BRA `(.L_x_0) ;  /* 0x0000000800a01947 */ /* 0x002fea0003800000 */
[----:B------:R-:W0:Y:S01]  /*0100*/  LDC R32, c[0x0][0x388] ;  /* 0x0000e200ff207b82 */ /* 0x000e220000000800 */
[----:B------:R-:W-:Y:S02]  /*0110*/  CS2R R26, SRZ ;  /* 0x00000000001a7805 */ /* 0x000fe4000001ff00 */
[----:B------:R-:W-:Y:S02]  /*0120*/  CS2R R16, SRZ ;  /* 0x0000000000107805 */ /* 0x000fe4000001ff00 */
[----:B------:R-:W-:Y:S02]  /*0130*/  CS2R R18, SRZ ;  /* 0x0000000000127805 */ /* 0x000fe4000001ff00 */
[----:B------:R-:W-:Y:S02]  /*0140*/  CS2R R20, SRZ ;  /* 0x0000000000147805 */ /* 0x000fe4000001ff00 */
[----:B------:R-:W-:Y:S02]  /*0150*/  CS2R R34, SRZ ;  /* 0x0000000000227805 */ /* 0x000fe4000001ff00 */
[----:B------:R-:W-:-:S02]  /*0160*/  CS2R R36, SRZ ;  /* 0x0000000000247805 */ /* 0x000fc4000001ff00 */
[----:B------:R-:W-:Y:S02]  /*0170*/  CS2R R22, SRZ ;  /* 0x0000000000167805 */ /* 0x000fe4000001ff00 */
[----:B0-----:R-:W-:-:S13]  /*0180*/  ISETP.GE.AND P0, PT, R32, 0x1, PT ;  /* 0x000000012000780c */ /* 0x001fda0003f06270 */
[----:B------:R-:W-:Y:S05]  /*0190*/  @!P0 BRA `(.L_x_1) ;  /* 0x0000000800348947 */ /* 0x000fea0003800000 */
[----:B------:R-:W-:Y:S01]  /*01a0*/  ISETP.NE.AND P0, PT, R32, 0x1, PT ;  /* 0x000000012000780c */ /* 0x000fe20003f05270 */
[----:B------:R-:W-:Y:S01]  /*01b0*/  UMOV UR4, URZ ;  /* 0x000000ff00047c82 */ /* 0x000fe20008000000 */
[----:B------:R-:W-:Y:S02]  /*01c0*/  CS2R R22, SRZ ;  /* 0x0000000000167805 */ /* 0x000fe4000001ff00 */
[----:B------:R-:W-:Y:S02]  /*01d0*/  CS2R R36, SRZ ;  /* 0x0000000000247805 */ /* 0x000fe4000001ff00 */
[----:B------:R-:W-:Y:S02]  /*01e0*/  CS2R R34, SRZ ;  /* 0x0000000000227805 */ /* 0x000fe4000001ff00 */
[----:B------:R-:W-:Y:S02]  /*01f0*/  CS2R R20, SRZ ;  /* 0x0000000000147805 */ /* 0x000fe4000001ff00 */
[----:B------:R-:W-:-:S02]  /*0200*/  CS2R R18, SRZ ;  /* 0x0000000000127805 */ /* 0x000fc4000001ff00 */
[----:B------:R-:W-:Y:S02]  /*0210*/  CS2R R16, SRZ ;  /* 0x0000000000107805 */ /* 0x000fe4000001ff00 */
[----:B------:R-:W-:Y:S01]  /*0220*/  CS2R R26, SRZ ;  /* 0x00000000001a7805 */ /* 0x000fe2000001ff00 */
[----:B------:R-:W-:Y:S06]  /*0230*/  @!P0 BRA `(.L_x_2) ;  /* 0x0000000400788947 */ /* 0x000fec0003800000 */
[----:B------:R-:W0:Y:S01]  /*0240*/  LDC.64 R24, c[0x0][0x390] ;  /* 0x0000e400ff187b82 */ /* 0x000e220000000a00 */
[----:B------:R-:W-:Y:S01]  /*0250*/  IMAD R31, R2, R32, RZ ;  /* 0x00000020021f7224 */ /* 0x000fe200078e02ff */
[----:B------:R-:W-:Y:S01]  /*0260*/  LOP3.LUT R3, R32, 0x7ffffffe, RZ, 0xc0, !PT ;  /* 0x7ffffffe20037812 */ /* 0x000fe200078ec0ff */
[----:B------:R-:W-:Y:S02]  /*0270*/  VIADD R10, R2, 0x2 ;  /* 0x00000002020a7836 */ /* 0x000fe40000000000 */
[----:B------:R-:W-:Y:S01]  /*0280*/  IMAD R11, R32, 0x2, R31 ;  /* 0x00000002200b7824 */ /* 0x000fe200078e021f */
[----:B------:R-:W-:-:S04]  /*0290*/  IADD3 R3, PT, PT, -R3, RZ, RZ ;  /* 0x000000ff03037210 */ /* 0x000fc80007ffe1ff */
[----:B------:R-:W-:-:S05]  /*02a0*/  IADD3 R11, PT, PT, R11, R32, RZ ;  /* 0x000000200b0b7210 */ /* 0x000fca0007ffe0ff */
[----:B------:R-:W-:-:S04]  /*02b0*/  IMAD.IADD R6, R11, 0x1, R32 ;  /* 0x000000010b067824 */ /* 0x000fc800078e0220 */
[----:B------:R-:W-:Y:S02]  /*02c0*/  IMAD.IADD R7, R6, 0x1, R32 ;  /* 0x0000000106077824 */ /* 0x000fe400078e0220 */
[----:B0-----:R-:W-:-:S03]  /*02d0*/  IMAD.WIDE.U32 R30, R31, 0x8, R24 ;  /* 0x000000081f1e7825 */ /* 0x001fc600078e0018 */
[----:B------:R-:W-:Y:S01]  /*02e0*/  IADD3 R8, PT, PT, R7, R32, RZ ;  /* 0x0000002007087210 */ /* 0x000fe20007ffe0ff */
[----:B------:R-:W-:Y:S01]  /*02f0*/  IMAD.WIDE.U32 R14, R11, 0x8, R24 ;  /* 0x000000080b0e7825 */ /* 0x000fe200078e0018 */
[----:B------:R-:W-:-:S03]  /*0300*/  IADD3 R4, P1, PT, R30, 0x8, RZ ;  /* 0x000000081e047810 */ /* 0x000fc60007f3e0ff */
[----:B------:R-:W-:Y:S01]  /*0310*/  IMAD.WIDE.U32 R22, R7, 0x8, R24 ;  /* 0x0000000807167825 */ /* 0x000fe200078e0018 */
[----:B------:R-:W-:-:S03]  /*0320*/  IADD3 R14, P0, PT, R14, 0x8, RZ ;  /* 0x000000080e0e7810 */ /* 0x000fc60007f1e0ff */
[----:B------:R-:W-:Y:S01]  /*0330*/  IMAD.WIDE.U32 R12, R8, 0x8, R24 ;  /* 0x00000008080c7825 */ /* 0x000fe200078e0018 */
[----:B------:R-:W-:-:S03]  /*0340*/  IADD3.X R15, PT, PT, RZ, R15, RZ, P0, !PT ;  /* 0x0000000fff0f7210 */ /* 0x000fc600007fe4ff */
[----:B------:R-:W-:Y:S01]  /*0350*/  IMAD.WIDE.U32 R28, R6, 0x8, R24 ;  /* 0x00000008061c7825 */ /* 0x000fe200078e0018 */
[----:B------:R-:W-:-:S03]  /*0360*/  IADD3 R44, P0, PT, R12, 0x8, RZ ;  /* 0x000000080c2c7810 */ /* 0x000fc60007f1e0ff */
[----:B------:R-:W-:Y:S01]  /*0370*/  IMAD.X R45, RZ, RZ, R31, P1 ;  /* 0x000000ffff2d7224 */ /* 0x000fe200008e061f */
[----:B------:R-:W-:Y:S01]  /*0380*/  IADD3 R42, P1, PT, R22, 0x8, RZ ;  /* 0x00000008162a7810 */ /* 0x000fe20007f3e0ff */
[----:B------:R-:W-:Y:S01]  /*0390*/  IMAD.MOV.U32 R12, RZ, RZ, R0 ;  /* 0x000000ffff0c7224 */ /* 0x000fe200078e0000 */
[----:B------:R-:W-:Y:S02]  /*03a0*/  IADD3 R40, P2, PT, R28, 0x8, RZ ;  /* 0x000000081c287810 */ /* 0x000fe40007f5e0ff */
[----:B------:R-:W-:Y:S01]  /*03b0*/  IADD3.X R9, PT, PT, RZ, R13, RZ, P0, !PT ;  /* 0x0000000dff097210 */ /* 0x000fe200007fe4ff */
[----:B------:R-:W-:Y:S01]  /*03c0*/  IMAD.X R43, RZ, RZ, R23, P1 ;  /* 0x000000ffff2b7224 */ /* 0x000fe200008e0617 */
[----:B------:R-:W-:Y:S01]  /*03d0*/  IADD3.X R41, PT, PT, RZ, R29, RZ, P2, !PT ;  /* 0x0000001dff297210 */ /* 0x000fe200017fe4ff */
[-C--:B------:R-:W-:Y:S01]  /*03e0*/  IMAD R13, R10, R32.reuse, RZ ;  /* 0x000000200a0d7224 */ /* 0x080fe200078e02ff */
[----:B------:R-:W-:Y:S01]  /*03f0*/  CS2R R22, SRZ ;  /* 0x0000000000167805 */ /* 0x000fe2000001ff00 */
[----:B------:R-:W-:-:S07]  /*0400*/  IMAD R10, R2, R32, R32 ;  /* 0x00000020020a7224 */ /* 0x000fce00078e0220 */
.L_x_3:
[----:B------:R-:W0:Y:S01]  /*0410*/  LDC.64 R38, c[0x0][0x398] ;  /* 0x0000e600ff267b82 */ /* 0x000e220000000a00 */
[----:B------:R-:W-:-:S04]  /*0420*/  IMAD.WIDE.U32 R32, R10, 0x8, R24 ;  /* 0x000000080a207825 */ /* 0x000fc800078e0018 */
[--C-:B------:R-:W-:Y:S01]  /*0430*/  IMAD.WIDE.U32 R56, R11, 0x8, R24.reuse ;  /* 0x000000080b387825 */ /* 0x100fe200078e0018 */
[----:B------:R-:W2:Y:S04]  /*0440*/  LDG.E.64 R28, desc[UR6][R32.64] ;  /* 0x00000006201c7981 */ /* 0x000ea8000c1e1b00 */
[----:B------:R-:W3:Y:S01]  /*0450*/  LDG.E.64 R46, desc[UR6][R56.64] ;  /* 0x00000006382e7981 */ /* 0x000ee2000c1e1b00 */
[----:B------:R-:W-:-:S04]  /*0460*/  IMAD.WIDE.U32 R54, R6, 0x8, R24 ;  /* 0x0000000806367825 */ /* 0x000fc800078e0018 */
[----:B------:R-:W-:Y:S01]  /*0470*/  IMAD.WIDE.U32 R52, R7, 0x8, R24 ;  /* 0x0000000807347825 */ /* 0x000fe200078e0018 */
[----:B------:R-:W4:Y:S04]  /*0480*/  LDG.E.64 R50, desc[UR6][R54.64] ;  /* 0x0000000636327981 */ /* 0x000f28000c1e1b00 */
[----:B------:R-:W5:Y:S01]  /*0490*/  LDG.E.64 R48, desc[UR6][R52.64] ;  /* 0x0000000634307981 */ /* 0x000f62000c1e1b00 */
[----:B0-----:R-:W-:-:S03]  /*04a0*/  IMAD.WIDE R38, R12, 0x8, R38 ;  /* 0x000000080c267825 */ /* 0x001fc600078e0226 */
[----:B------:R-:W5:Y:S04]  /*04b0*/  LDG.E.64 R32, desc[UR6][R32.64+0x8] ;  /* 0x0000080620207981 */ /* 0x000f68000c1e1b00 */
[----:B------:R-:W2:Y:S02]  /*04c0*/  LDG.E.64 R30, desc[UR6][R38.64] ;  /* 0x00000006261e7981 */ /* 0x000ea4000c1e1b00 */
[C---:B--2---:R-:W-:Y:S01]  /*04d0*/  DFMA R26, R30.reuse, R28, R26 ;  /* 0x0000001c1e1a722b */ /* 0x044fe2000000001a */
[----:B------:R-:W-:Y:S01]  /*04e0*/  IMAD.WIDE.U32 R28, R13, 0x8, R24 ;  /* 0x000000080d1c7825 */ /* 0x000fe200078e0018 */
[----:B---3--:R-:W-:-:S04]  /*04f0*/  DFMA R20, R30, R46, R20 ;  /* 0x0000002e1e14722b */ /* 0x008fc80000000014 */
[----:B------:R-:W2:Y:S01]  /*0500*/  LDG.E.64 R46, desc[UR6][R28.64] ;  /* 0x000000061c2e7981 */ /* 0x000ea2000c1e1b00 */
[C---:B----4-:R-:W-:Y:S01]  /*0510*/  DFMA R34, R30.reuse, R50, R34 ;  /* 0x000000321e22722b */ /* 0x050fe20000000022 */
[----:B------:R-:W-:Y:S01]  /*0520*/  IMAD.WIDE.U32 R50, R8, 0x8, R24 ;  /* 0x0000000808327825 */ /* 0x000fe200078e0018 */
[C---:B-----5:R-:W-:Y:S01]  /*0530*/  DFMA R36, R30.reuse, R48, R36 ;  /* 0x000000301e24722b */ /* 0x060fe20000000024 */
[----:B------:R0:W3:Y:S04]  /*0540*/  LDG.E.64 R48, desc[UR6][R28.64+0x8] ;  /* 0x000008061c307981 */ /* 0x0000e8000c1e1b00 */
[----:B------:R-:W4:Y:S01]  /*0550*/  LDG.E.64 R50, desc[UR6][R50.64] ;  /* 0x0000000632327981 */ /* 0x000f22000c1e1b00 */
[----:B--2---:R-:W-:Y:S01]  /*0560*/  DFMA R18, R30, R46, R18 ;  /* 0x0000002e1e12722b */ /* 0x004fe20000000012 */
[----:B------:R-:W-:Y:S01]  /*0570*/  IMAD.WIDE R46, R5, 0x8, R38 ;  /* 0x00000008052e7825 */ /* 0x000fe200078e0226 */
[----:B------:R-:W-:-:S03]  /*0580*/  MOV R39, R45 ;  /* 0x0000002d00277202 */ /* 0x000fc60000000f00 */
[----:B------:R-:W-:Y:S02]  /*0590*/  IMAD.MOV.U32 R38, RZ, RZ, R4 ;  /* 0x000000ffff267224 */ /* 0x000fe400078e0004 */
[----:B------:R-:W2:Y:S04]  /*05a0*/  LDG.E.64 R46, desc[UR6][R46.64] ;  /* 0x000000062e2e7981 */ /* 0x000ea8000c1e1b00 */
[----:B------:R-:W5:Y:S01]  /*05b0*/  LDG.E.64 R52, desc[UR6][R38.64+-0x8] ;  /* 0xfffff80626347981 */ /* 0x000f62000c1e1b00 */
[----:B0-----:R-:W-:Y:S01]  /*05c0*/  IMAD.MOV.U32 R28, RZ, RZ, R44 ;  /* 0x000000ffff1c7224 */ /* 0x001fe200078e002c */
[----:B------:R-:W-:Y:S01]  /*05d0*/  MOV R29, R9 ;  /* 0x00000009001d7202 */ /* 0x000fe20000000f00 */
[----:B----4-:R-:W-:-:S05]  /*05e0*/  DFMA R22, R30, R50, R22 ;  /* 0x000000321e16722b */ /* 0x010fca0000000016 */
[----:B------:R-:W4:Y:S01]  /*05f0*/  LDG.E.64 R28, desc[UR6][R28.64] ;  /* 0x000000061c1c7981 */ /* 0x000f22000c1e1b00 */
[----:B------:R-:W-:Y:S02]  /*0600*/  IADD3 R4, P0, PT, R38, 0x10, RZ ;  /* 0x0000001026047810 */ /* 0x000fe40007f1e0ff */
[----:B------:R-:W-:Y:S01]  /*0610*/  IADD3 R3, PT, PT, R3, 0x2, RZ ;  /* 0x0000000203037810 */ /* 0x000fe20007ffe0ff */
[C---:B--2---:R-:W-:Y:S02]  /*0620*/  DFMA R26, R46.reuse, R32, R26 ;  /* 0x000000202e1a722b */ /* 0x044fe4000000001a */
[----:B---3--:R-:W-:Y:S01]  /*0630*/  DFMA R18, R46, R48, R18 ;  /* 0x000000302e12722b */ /* 0x008fe20000000012 */
[----:B------:R0:W2:Y:S01]  /*0640*/  LDG.E.64 R32, desc[UR6][R40.64] ;  /* 0x0000000628207981 */ /* 0x0000a2000c1e1b00 */
[----:B-----5:R-:W-:-:S03]  /*0650*/  DFMA R16, R52, R30, R16 ;  /* 0x0000001e3410722b */ /* 0x020fc60000000010 */
[----:B------:R1:W3:Y:S04]  /*0660*/  LDG.E.64 R52, desc[UR6][R14.64] ;  /* 0x000000060e347981 */ /* 0x0002e8000c1e1b00 */
[----:B------:R-:W5:Y:S04]  /*0670*/  LDG.E.64 R48, desc[UR6][R38.64] ;  /* 0x0000000626307981 */ /* 0x000f68000c1e1b00 */
[----:B------:R4:W5:Y:S01]  /*0680*/  LDG.E.64 R30, desc[UR6][R42.64] ;  /* 0x000000062a1e7981 */ /* 0x000962000c1e1b00 */
[----:B------:R-:W-:Y:S01]  /*0690*/  IMAD.X R45, RZ, RZ, R39, P0 ;  /* 0x000000ffff2d7224 */ /* 0x000fe200000e0627 */
[----:B------:R-:W-:-:S02]  /*06a0*/  ISETP.NE.AND P0, PT, R3, RZ, PT ;  /* 0x000000ff0300720c */ /* 0x000fc40003f05270 */
[----:B------:R-:W-:Y:S02]  /*06b0*/  IADD3 R44, P1, PT, R44, 0x10, RZ ;  /* 0x000000102c2c7810 */ /* 0x000fe40007f3e0ff */
[----:B0-----:R-:W-:Y:S02]  /*06c0*/  IADD3 R40, P3, PT, R40, 0x10, RZ ;  /* 0x0000001028287810 */ /* 0x001fe40007f7e0ff */
[----:B-1----:R-:W-:Y:S02]  /*06d0*/  IADD3 R14, P4, PT, R14, 0x10, RZ ;  /* 0x000000100e0e7810 */ /* 0x002fe40007f9e0ff */
[----:B----4-:R-:W-:Y:S01]  /*06e0*/  IADD3 R42, P2, PT, R42, 0x10, RZ ;  /* 0x000000102a2a7810 */ /* 0x010fe20007f5e0ff */
[C---:B------:R-:W-:Y:S01]  /*06f0*/  DFMA R22, R46.reuse, R28, R22 ;  /* 0x0000001c2e16722b */ /* 0x040fe20000000016 */
[----:B------:R-:W-:Y:S01]  /*0700*/  VIADD R10, R10, 0x2 ;  /* 0x000000020a0a7836 */ /* 0x000fe20000000000 */
[----:B------:R-:W-:Y:S01]  /*0710*/  IADD3 R13, PT, PT, R13, 0x2, RZ ;  /* 0x000000020d0d7810 */ /* 0x000fe20007ffe0ff */
[----:B------:R-:W-:Y:S01]  /*0720*/  VIADD R11, R11, 0x2 ;  /* 0x000000020b0b7836 */ /* 0x000fe20000000000 */
[----:B------:R-:W-:Y:S01]  /*0730*/  IADD3 R6, PT, PT, R6, 0x2, RZ ;  /* 0x0000000206067810 */ /* 0x000fe20007ffe0ff */
[----:B------:R-:W-:Y:S01]  /*0740*/  VIADD R7, R7, 0x2 ;  /* 0x0000000207077836 */ /* 0x000fe20000000000 */
[----:B------:R-:W-:Y:S01]  /*0750*/  IADD3 R8, PT, PT, R8, 0x2, RZ ;  /* 0x0000000208087810 */ /* 0x000fe20007ffe0ff */
[----:B------:R-:W-:Y:S01]  /*0760*/  IMAD.X R9, RZ, RZ, R9, P1 ;  /* 0x000000ffff097224 */ /* 0x000fe200008e0609 */
[----:B------:R-:W-:Y:S01]  /*0770*/  IADD3.X R43, PT, PT, RZ, R43, RZ, P2, !PT ;  /* 0x0000002bff2b7210 */ /* 0x000fe200017fe4ff */
[----:B------:R-:W-:Y:S01]  /*0780*/  IMAD.X R41, RZ, RZ, R41, P3 ;  /* 0x000000ffff297224 */ /* 0x000fe200018e0629 */
[----:B------:R-:W-:Y:S01]  /*0790*/  IADD3.X R15, PT, PT, RZ, R15, RZ, P4, !PT ;  /* 0x0000000fff0f7210 */ /* 0x000fe200027fe4ff */
[----:B------:R-:W-:Y:S01]  /*07a0*/  IMAD R12, R5, 0x2, R12 ;  /* 0x00000002050c7824 */ /* 0x000fe200078e020c */
[----:B--2---:R-:W-:-:S02]  /*07b0*/  DFMA R34, R46, R32, R34 ;  /* 0x000000202e22722b */ /* 0x004fc40000000022 */
[----:B---3--:R-:W-:Y:S02]  /*07c0*/  DFMA R20, R46, R52, R20 ;  /* 0x000000342e14722b */ /* 0x008fe40000000014 */
[----:B-----5:R-:W-:Y:S02]  /*07d0*/  DFMA R16, R48, R46, R16 ;  /* 0x0000002e3010722b */ /* 0x020fe40000000010 */
[----:B------:R-:W-:Y:S01]  /*07e0*/  DFMA R36, R46, R30, R36 ;  /* 0x0000001e2e24722b */ /* 0x000fe20000000024 */
[----:B------:R-:W-:Y:S10]  /*07f0*/  @P0 BRA `(.L_x_3) ;  /* 0xfffffffc00040947 */ /* 0x000ff4000383ffff */
[----:B------:R-:W0:Y:S02]  /*0800*/  LDCU UR4, c[0x0][0x388] ;  /* 0x00007100ff0477ac */ /* 0x000e240008000800 */
[----:B0-----:R-:W-:-:S12]  /*0810*/  ULOP3.LUT UR4, UR4, 0x7ffffffe, URZ, 0xc0, !UPT ;  /* 0x7ffffffe04047892 */ /* 0x001fd8000f8ec0ff */
.L_x_2:
[----:B------:R-:W0:Y:S02]  /*0820*/  LDC R4, c[0x0][0x388] ;  /* 0x0000e200ff047b82 */ /* 0x000e240000000800 */
[----:B0-----:R-:W-:-:S04]  /*0830*/  LOP3.LUT R3, R4, 0x1, RZ, 0xc0, !PT ;  /* 0x0000000104037812 */ /* 0x001fc800078ec0ff */
[----:B------:R-:W-:-:S13]  /*0840*/  ISETP.NE.U32.AND P0, PT, R3, 0x1, PT ;  /* 0x000000010300780c */ /* 0x000fda0003f05070 */
[----:B------:R-:W-:Y:S05]  /*0850*/  @P0 BRA `(.L_x_1) ;  /* 0x0000000000840947 */ /* 0x000fea0003800000 */
[----:B------:R-:W-:Y:S01]  /*0860*/  IMAD R11, R2, R4, UR4 ;  /* 0x00000004020b7e24 */ /* 0x000fe2000f8e0204 */
[----:B------:R-:W0:Y:S01]  /*0870*/  LDC.64 R8, c[0x0][0x398] ;  /* 0x0000e600ff087b82 */ /* 0x000e220000000a00 */
[----:B------:R-:W-:-:S03]  /*0880*/  IMAD R3, R5, UR4, R0 ;  /* 0x0000000405037c24 */ /* 0x000fc6000f8e0200 */
[----:B------:R-:W-:-:S04]  /*0890*/  IADD3 R13, PT, PT, R11, R4, RZ ;  /* 0x000000040b0d7210 */ /* 0x000fc80007ffe0ff */
[----:B------:R-:W1:Y:S01]  /*08a0*/  LDC.64 R6, c[0x0][0x390] ;  /* 0x0000e400ff067b82 */ /* 0x000e620000000a00 */
[----:B------:R-:W-:-:S05]  /*08b0*/  IMAD.IADD R15, R13, 0x1, R4 ;  /* 0x000000010d0f7824 */ /* 0x000fca00078e0204 */
[----:B------:R-:W-:-:S05]  /*08c0*/  IADD3 R25, PT, PT, R15, R4, RZ ;  /* 0x000000040f197210 */ /* 0x000fca0007ffe0ff */
[----:B------:R-:W-:-:S05]  /*08d0*/  IMAD.IADD R29, R25, 0x1, R4 ;  /* 0x00000001191d7824 */ /* 0x000fca00078e0204 */
[----:B------:R-:W-:Y:S01]  /*08e0*/  IADD3 R31, PT, PT, R29, R4, RZ ;  /* 0x000000041d1f7210 */ /* 0x000fe20007ffe0ff */
[----:B0-----:R-:W-:-:S04]  /*08f0*/  IMAD.WIDE R8, R3, 0x8, R8 ;  /* 0x0000000803087825 */ /* 0x001fc800078e0208 */
[----:B------:R-:W-:Y:S02]  /*0900*/  IMAD.IADD R3, R31, 0x1, R4 ;  /* 0x000000011f037824 */ /* 0x000fe400078e0204 */
[----:B------:R-:W2:Y:S01]  /*0910*/  LDG.E.64 R8, desc[UR6][R8.64] ;  /* 0x0000000608087981 */ /* 0x000ea2000c1e1b00 */
[----:B-1----:R-:W-:-:S04]  /*0920*/  IMAD.WIDE.U32 R10, R11, 0x8, R6 ;  /* 0x000000080b0a7825 */ /* 0x002fc800078e0006 */
[--C-:B------:R-:W-:Y:S02]  /*0930*/  IMAD.WIDE.U32 R12, R13, 0x8, R6.reuse ;  /* 0x000000080d0c7825 */ /* 0x100fe400078e0006 */
[----:B------:R-:W2:Y:S02]  /*0940*/  LDG.E.64 R10, desc[UR6][R10.64] ;  /* 0x000000060a0a7981 */ /* 0x000ea4000c1e1b00 */
[--C-:B------:R-:W-:Y:S02]  /*0950*/  IMAD.WIDE.U32 R14, R15, 0x8, R6.reuse ;  /* 0x000000080f0e7825 */ /* 0x100fe400078e0006 */
[----:B------:R-:W3:Y:S02]  /*0960*/  LDG.E.64 R12, desc[UR6][R12.64] ;  /* 0x000000060c0c7981 */ /* 0x000ee4000c1e1b00 */
[--C-:B------:R-:W-:Y:S02]  /*0970*/  IMAD.WIDE.U32 R24, R25, 0x8, R6.reuse ;  /* 0x0000000819187825 */ /* 0x100fe400078e0006 */
[----:B------:R-:W4:Y:S02]  /*0980*/  LDG.E.64 R14, desc[UR6][R14.64] ;  /* 0x000000060e0e7981 */ /* 0x000f24000c1e1b00 */
[----:B------:R-:W-:-:S02]  /*0990*/  IMAD.WIDE.U32 R28, R29, 0x8, R6 ;  /* 0x000000081d1c7825 */ /* 0x000fc400078e0006 */
[----:B------:R-:W5:Y:S02]  /*09a0*/  LDG.E.64 R24, desc[UR6][R24.64] ;  /* 0x0000000618187981 */ /* 0x000f64000c1e1b00 */
[--C-:B------:R-:W-:Y:S02]  /*09b0*/  IMAD.WIDE.U32 R30, R31, 0x8, R6.reuse ;  /* 0x000000081f1e7825 */ /* 0x100fe400078e0006 */
[----:B------:R-:W5:Y:S02]  /*09c0*/  LDG.E.64 R28, desc[UR6][R28.64] ;  /* 0x000000061c1c7981 */ /* 0x000f64000c1e1b00 */
[----:B------:R-:W-:Y:S02]  /*09d0*/  IMAD.WIDE.U32 R6, R3, 0x8, R6 ;  /* 0x0000000803067825 */ /* 0x000fe400078e0006 */
[----:B------:R-:W5:Y:S04]  /*09e0*/  LDG.E.64 R30, desc[UR6][R30.64] ;  /* 0x000000061e1e7981 */ /* 0x000f68000c1e1b00 */
[----:B------:R-:W5:Y:S01]  /*09f0*/  LDG.E.64 R6, desc[UR6][R6.64] ;  /* 0x0000000606067981 */ /* 0x000f62000c1e1b00 */
[----:B--2---:R-:W-:-:S02]  /*0a00*/  DFMA R16, R10, R8, R16 ;  /* 0x000000080a10722b */ /* 0x004fc40000000010 */
[C---:B---3--:R-:W-:Y:S02]  /*0a10*/  DFMA R26, R8.reuse, R12, R26 ;  /* 0x0000000c081a722b */ /* 0x048fe4000000001a */
[C---:B----4-:R-:W-:Y:S02]  /*0a20*/  DFMA R18, R8.reuse, R14, R18 ;  /* 0x0000000e0812722b */ /* 0x050fe40000000012 */
[C---:B-----5:R-:W-:Y:S02]  /*0a30*/  DFMA R20, R8.reuse, R24, R20 ;  /* 0x000000180814722b */ /* 0x060fe40000000014 */
[C---:B------:R-:W-:Y:S02]  /*0a40*/  DFMA R34, R8.reuse, R28, R34 ;  /* 0x0000001c0822722b */ /* 0x040fe40000000022 */
[C---:B------:R-:W-:Y:S02]  /*0a50*/  DFMA R36, R8.reuse, R30, R36 ;  /* 0x0000001e0824722b */ /* 0x040fe40000000024 */
[----:B------:R-:W-:-:S11]  /*0a60*/  DFMA R22, R8, R6, R22 ;  /* 0x000000060816722b */ /* 0x000fd60000000016 */
.L_x_1:
[----:B------:R-:W0:Y:S01]  /*0a70*/  LDC.64 R6, c[0x0][0x3a0] ;  /* 0x0000e800ff067b82 */ /* 0x000e220000000a00 */
[----:B------:R-:W-:-:S04]  /*0a80*/  IMAD R3, R2, R5, R0 ;  /* 0x0000000502037224 */ /* 0x000fc800078e0200 */
[----:B0-----:R-:W-:-:S05]  /*0a90*/  IMAD.WIDE R2, R3, 0x8, R6 ;  /* 0x0000000803027825 */ /* 0x001fca00078e0206 */
[----:B------:R-:W-:Y:S01]  /*0aa0*/  STG.E.64 desc[UR6][R2.64], R16 ;  /* 0x0000001002007986 */ /* 0x000fe2000c101b06 */
[----:B------:R-:W-:-:S05]  /*0ab0*/  IMAD.WIDE R6, R5, 0x8, R2 ;  /* 0x0000000805067825 */ /* 0x000fca00078e0202 */
        /* <DEDUP_REMOVED lines=11> */
[----:B------:R-:W-:Y:S05]  /*0b70*/  EXIT ;  /* 0x000000000000794d */ /* 0x000fea0003800000 */
.L_x_0:
[----:B------:R-:W-:-:S13]  /*0b80*/  ISETP.NE.OR P1, PT, R2, R3, P0 ;  /* 0x000000030200720c */ /* 0x000fda0000725670 */
[----:B------:R-:W-:Y:S05]  /*0b90*/  @P1 BRA `(.L_x_4) ;  /* 0x0000000c00e01947 */ /* 0x000fea0003800000 */
[----:B------:R-:W0:Y:S01]  /*0ba0*/  LDC R3, c[0x0][0x388] ;  /* 0x0000e200ff037b82 */ /* 0x000e220000000800 */
[----:B------:R-:W-:Y:S02]  /*0bb0*/  CS2R R42, SRZ ;  /* 0x00000000002a7805 */ /* 0x000fe4000001ff00 */
[----:B------:R-:W-:Y:S02]  /*0bc0*/  CS2R R40, SRZ ;  /* 0x0000000000287805 */ /* 0x000fe4000001ff00 */
[----:B------:R-:W-:Y:S02]  /*0bd0*/  CS2R R28, SRZ ;  /* 0x00000000001c7805 */ /* 0x000fe4000001ff00 */
[----:B------:R-:W-:Y:S02]  /*0be0*/  CS2R R30, SRZ ;  /* 0x00000000001e7805 */ /* 0x000fe4000001ff00 */
[----:B------:R-:W-:Y:S02]  /*0bf0*/  CS2R R32, SRZ ;  /* 0x0000000000207805 */ /* 0x000fe4000001ff00 */
[----:B------:R-:W-:-:S02]  /*0c00*/  CS2R R38, SRZ ;  /* 0x0000000000267805 */ /* 0x000fc4000001ff00 */
[----:B0-----:R-:W-:-:S13]  /*0c10*/  ISETP.GE.AND P0, PT, R3, 0x1, PT ;  /* 0x000000010300780c */ /* 0x001fda0003f06270 */
[----:B------:R-:W-:Y:S05]  /*0c20*/  @!P0 BRA `(.L_x_5) ;  /* 0x0000000c00808947 */ /* 0x000fea0003800000 */
[-C--:B------:R-:W-:Y:S01]  /*0c30*/  IMAD R10, R2, R3.reuse, RZ ;  /* 0x00000003020a7224 */ /* 0x080fe200078e02ff */
[----:B------:R-:W-:Y:S01]  /*0c40*/  CS2R R38, SRZ ;  /* 0x0000000000267805 */ /* 0x000fe2000001ff00 */
[----:B------:R-:W-:Y:S01]  /*0c50*/  VIADD R4, R3, 0xffffffff ;  /* 0xffffffff03047836 */ /* 0x000fe20000000000 */
[----:B------:R-:W-:Y:S01]  /*0c60*/  CS2R R32, SRZ ;  /* 0x0000000000207805 */ /* 0x000fe2000001ff00 */
[----:B------:R-:W-:Y:S01]  /*0c70*/  IMAD.MOV.U32 R11, RZ, RZ, RZ ;  /* 0x000000ffff0b7224 */ /* 0x000fe200078e00ff */
[----:B------:R-:W-:Y:S02]  /*0c80*/  IADD3 R12, PT, PT, R10, R3, RZ ;  /* 0x000000030a0c7210 */ /* 0x000fe40007ffe0ff */
[----:B------:R-:W-:Y:S02]  /*0c90*/  CS2R R30, SRZ ;  /* 0x00000000001e7805 */ /* 0x000fe4000001ff00 */
[----:B------:R-:W-:Y:S02]  /*0ca0*/  ISETP.GE.U32.AND P0, PT, R4, 0x3, PT ;  /* 0x000000030400780c */ /* 0x000fe40003f06070 */
[----:B------:R-:W-:-:S02]  /*0cb0*/  CS2R R28, SRZ ;  /* 0x00000000001c7805 */ /* 0x000fc4000001ff00 */
[-C--:B------:R-:W-:Y:S02]  /*0cc0*/  IADD3 R12, PT, PT, R12, R3.reuse, RZ ;  /* 0x000000030c0c7210 */ /* 0x080fe40007ffe0ff */
[----:B------:R-:W-:Y:S02]  /*0cd0*/  CS2R R40, SRZ ;  /* 0x0000000000287805 */ /* 0x000fe4000001ff00 */
[----:B------:R-:W-:Y:S02]  /*0ce0*/  CS2R R42, SRZ ;  /* 0x00000000002a7805 */ /* 0x000fe4000001ff00 */
[----:B------:R-:W-:-:S05]  /*0cf0*/  IADD3 R14, PT, PT, R12, R3, RZ ;  /* 0x000000030c0e7210 */ /* 0x000fca0007ffe0ff */
[----:B------:R-:W-:-:S05]  /*0d00*/  IMAD.IADD R16, R14, 0x1, R3 ;  /* 0x000000010e107824 */ /* 0x000fca00078e0203 */
[----:B------:R-:W-:Y:S01]  /*0d10*/  IADD3 R9, PT, PT, R16, R3, RZ ;  /* 0x0000000310097210 */ /* 0x000fe20007ffe0ff */
[----:B------:R-:W-:Y:S06]  /*0d20*/  @!P0 BRA `(.L_x_6) ;  /* 0x0000000400988947 */ /* 0x000fec0003800000 */
[----:B------:R-:W0:Y:S01]  /*0d30*/  LDC.64 R18, c[0x0][0x390] ;  /* 0x0000e400ff127b82 */ /* 0x000e220000000a00 */
[----:B------:R-:W-:Y:S01]  /*0d40*/  IMAD.MOV.U32 R8, RZ, RZ, R9 ;  /* 0x000000ffff087224 */ /* 0x000fe200078e0009 */
[----:B------:R-:W-:Y:S01]  /*0d50*/  MOV R11, R16 ;  /* 0x00000010000b7202 */ /* 0x000fe20000000f00 */
[----:B------:R-:W-:Y:S01]  /*0d60*/  IMAD R47, R2, R3, R3 ;  /* 0x00000003022f7224 */ /* 0x000fe200078e0203 */
[----:B------:R-:W-:Y:S02]  /*0d70*/  LOP3.LUT R15, R3, 0x7ffffffc, RZ, 0xc0, !PT ;  /* 0x7ffffffc030f7812 */ /* 0x000fe400078ec0ff */
[----:B------:R-:W-:Y:S02]  /*0d80*/  CS2R R38, SRZ ;  /* 0x0000000000267805 */ /* 0x000fe4000001ff00 */
[----:B------:R-:W-:Y:S01]  /*0d90*/  MOV R48, R0 ;  /* 0x0000000000307202 */ /* 0x000fe20000000f00 */
[----:B0-----:R-:W-:-:S04]  /*0da0*/  IMAD.WIDE.U32 R6, R8, 0x8, R18 ;  /* 0x0000000808067825 */ /* 0x001fc800078e0012 */
[--C-:B------:R-:W-:Y:S01]  /*0db0*/  IMAD.WIDE.U32 R20, R10, 0x8, R18.reuse ;  /* 0x000000080a147825 */ /* 0x100fe200078e0012 */
[----:B------:R-:W-:Y:S02]  /*0dc0*/  IADD3 R46, P1, PT, R6, 0x18, RZ ;  /* 0x00000018062e7810 */ /* 0x000fe40007f3e0ff */
[----:B------:R-:W-:Y:S01]  /*0dd0*/  IADD3 R6, PT, PT, R2, 0x3, RZ ;  /* 0x0000000302067810 */ /* 0x000fe20007ffe0ff */
[----:B------:R-:W-:Y:S01]  /*0de0*/  IMAD.WIDE.U32 R22, R11, 0x8, R18 ;  /* 0x000000080b167825 */ /* 0x000fe200078e0012 */
[----:B------:R-:W-:Y:S02]  /*0df0*/  IADD3 R20, P0, PT, R20, 0x10, RZ ;  /* 0x0000001014147810 */ /* 0x000fe40007f1e0ff */
[----:B------:R-:W-:Y:S01]  /*0e00*/  IADD3.X R7, PT, PT, RZ, R7, RZ, P1, !PT ;  /* 0x00000007ff077210 */ /* 0x000fe20000ffe4ff */
[----:B------:R-:W-:Y:S01]  /*0e10*/  IMAD R13, R6, R3, RZ ;  /* 0x00000003060d7224 */ /* 0x000fe200078e02ff */
[----:B------:R-:W-:Y:S01]  /*0e20*/  IADD3 R4, P2, PT, R22, 0x18, RZ ;  /* 0x0000001816047810 */ /* 0x000fe20007f5e0ff */
[----:B------:R-:W-:-:S02]  /*0e30*/  VIADD R22, R2, 0x2 ;  /* 0x0000000202167836 */ /* 0x000fc40000000000 */
[----:B------:R-:W-:Y:S02]  /*0e40*/  IMAD.X R21, RZ, RZ, R21, P0 ;  /* 0x000000ffff157224 */ /* 0x000fe400000e0615 */
[----:B------:R-:W-:Y:S02]  /*0e50*/  IMAD.X R45, RZ, RZ, R23, P2 ;  /* 0x000000ffff2d7224 */ /* 0x000fe400010e0617 */
[----:B------:R-:W-:Y:S02]  /*0e60*/  IMAD R17, R22, R3, RZ ;  /* 0x0000000316117224 */ /* 0x000fe400078e02ff */
[----:B------:R-:W-:-:S07]  /*0e70*/  IMAD.MOV R6, RZ, RZ, -R15 ;  /* 0x000000ffff067224 */ /* 0x000fce00078e0a0f */
.L_x_7:
[----:B------:R-:W0:Y:S01]  /*0e80*/  LDC.64 R36, c[0x0][0x398] ;  /* 0x0000e600ff247b82 */ /* 0x000e220000000a00 */
[--C-:B------:R-:W-:Y:S01]  /*0e90*/  IMAD.WIDE.U32 R22, R47, 0x8, R18.reuse ;  /* 0x000000082f167825 */ /* 0x100fe200078e0012 */
[----:B------:R-:W2:Y:S03]  /*0ea0*/  LDG.E.64 R24, desc[UR6][R20.64+-0x10] ;  /* 0xfffff00614187981 */ /* 0x000ea6000c1e1b00 */
[----:B------:R-:W-:Y:S01]  /*0eb0*/  IMAD.WIDE.U32 R26, R13, 0x8, R18 ;  /* 0x000000080d1a7825 */ /* 0x000fe200078e0012 */
[----:B------:R-:W3:Y:S04]  /*0ec0*/  LDG.E.64 R54, desc[UR6][R22.64] ;  /* 0x0000000616367981 */ /* 0x000ee8000c1e1b00 */
[----:B------:R-:W4:Y:S01]  /*0ed0*/  LDG.E.64 R50, desc[UR6][R26.64] ;  /* 0x000000061a327981 */ /* 0x000f22000c1e1b00 */
[----:B0-----:R-:W-:-:S05]  /*0ee0*/  IMAD.WIDE R36, R48, 0x8, R36 ;  /* 0x0000000830247825 */ /* 0x001fca00078e0224 */
[----:B------:R-:W3:Y:S02]  /*0ef0*/  LDG.E.64 R34, desc[UR6][R36.64] ;  /* 0x0000000624227981 */ /* 0x000ee4000c1e1b00 */
[C---:B---3--:R-:W-:Y:S01]  /*0f00*/  DFMA R42, R34.reuse, R54, R42 ;  /* 0x00000036222a722b */ /* 0x048fe2000000002a */
[----:B------:R-:W-:Y:S01]  /*0f10*/  IMAD.WIDE.U32 R54, R11, 0x8, R18 ;  /* 0x000000080b367825 */ /* 0x000fe200078e0012 */
[----:B----4-:R-:W-:-:S04]  /*0f20*/  DFMA R30, R34, R50, R30 ;  /* 0x00000032221e722b */ /* 0x010fc8000000001e */
[----:B------:R-:W3:Y:S01]  /*0f30*/  LDG.E.64 R50, desc[UR6][R54.64] ;  /* 0x0000000636327981 */ /* 0x000ee2000c1e1b00 */
[----:B--2---:R-:W-:Y:S01]  /*0f40*/  DFMA R40, R24, R34, R40 ;  /* 0x000000221828722b */ /* 0x004fe20000000028 */
[----:B------:R-:W-:-:S04]  /*0f50*/  IMAD.WIDE.U32 R56, R8, 0x8, R18 ;  /* 0x0000000808387825 */ /* 0x000fc800078e0012 */
[----:B------:R-:W-:-:S05]  /*0f60*/  IMAD.WIDE.U32 R24, R17, 0x8, R18 ;  /* 0x0000000811187825 */ /* 0x000fca00078e0012 */
[----:B------:R-:W2:Y:S01]  /*0f70*/  LDG.E.64 R52, desc[UR6][R24.64] ;  /* 0x0000000618347981 */ /* 0x000ea2000c1e1b00 */
[----:B------:R-:W-:Y:S01]  /*0f80*/  IMAD.WIDE R36, R5, 0x8, R36 ;  /* 0x0000000805247825 */ /* 0x000fe200078e0224 */
[----:B------:R-:W-:Y:S02]  /*0f90*/  MOV R44, R4 ;  /* 0x00000004002c7202 */ /* 0x000fe40000000f00 */
[----:B------:R-:W4:Y:S01]  /*0fa0*/  LDG.E.64 R54, desc[UR6][R24.64+0x8] ;  /* 0x0000080618367981 */ /* 0x000f22000c1e1b00 */
[----:B---3--:R-:W-:-:S03]  /*0fb0*/  DFMA R32, R34, R50, R32 ;  /* 0x000000322220722b */ /* 0x008fc60000000020 */
[----:B------:R-:W3:Y:S01]  /*0fc0*/  LDG.E.64 R50, desc[UR6][R56.64] ;  /* 0x0000000638327981 */ /* 0x000ee2000c1e1b00 */
[----:B--2---:R-:W-:-:S03]  /*0fd0*/  DFMA R28, R34, R52, R28 ;  /* 0x00000034221c722b */ /* 0x004fc6000000001c */
[----:B------:R-:W2:Y:S01]  /*0fe0*/  LDG.E.64 R52, desc[UR6][R20.64+-0x8] ;  /* 0xfffff80614347981 */ /* 0x000ea2000c1e1b00 */
[----:B---3--:R-:W-:-:S03]  /*0ff0*/  DFMA R34, R34, R50, R38 ;  /* 0x000000322222722b */ /* 0x008fc60000000026 */
[----:B------:R-:W2:Y:S04]  /*1000*/  LDG.E.64 R38, desc[UR6][R36.64] ;  /* 0x0000000624267981 */ /* 0x000ea8000c1e1b00 */
[----:B------:R-:W3:Y:S01]  /*1010*/  LDG.E.64 R50, desc[UR6][R22.64+0x8] ;  /* 0x0000080616327981 */ /* 0x000ee2000c1e1b00 */
[----:B--2---:R-:W-:-:S03]  /*1020*/  DFMA R40, R52, R38, R40 ;  /* 0x000000263428722b */ /* 0x004fc60000000028 */
[----:B------:R-:W2:Y:S01]  /*1030*/  LDG.E.64 R52, desc[UR6][R26.64+0x8] ;  /* 0x000008061a347981 */ /* 0x000ea2000c1e1b00 */
[----:B---3--:R-:W-:-:S03]  /*1040*/  DFMA R42, R38, R50, R42 ;  /* 0x00000032262a722b */ /* 0x008fc6000000002a */
[----:B------:R-:W3:Y:S01]  /*1050*/  LDG.E.64 R50, desc[UR6][R44.64+-0x10] ;  /* 0xfffff0062c327981 */ /* 0x000ee2000c1e1b00 */
[----:B----4-:R-:W-:-:S03]  /*1060*/  DFMA R28, R38, R54, R28 ;  /* 0x00000036261c722b */ /* 0x010fc6000000001c */
[----:B------:R-:W4:Y:S01]  /*1070*/  LDG.E.64 R54, desc[UR6][R20.64] ;  /* 0x0000000614367981 */ /* 0x000f22000c1e1b00 */
[----:B--2---:R-:W-:Y:S01]  /*1080*/  DFMA R30, R38, R52, R30 ;  /* 0x00000034261e722b */ /* 0x004fe2000000001e */
[----:B------:R-:W-:Y:S01]  /*1090*/  IMAD.WIDE R52, R5, 0x8, R36 ;  /* 0x0000000805347825 */ /* 0x000fe200078e0224 */
[----:B------:R-:W-:-:S03]  /*10a0*/  MOV R37, R7 ;  /* 0x0000000700257202 */ /* 0x000fc60000000f00 */
[----:B------:R-:W-:-:S05]  /*10b0*/  IMAD.MOV.U32 R36, RZ, RZ, R46 ;  /* 0x000000ffff247224 */ /* 0x000fca00078e002e */
[----:B------:R-:W2:Y:S01]  /*10c0*/  LDG.E.64 R56, desc[UR6][R36.64+-0x10] ;  /* 0xfffff00624387981 */ /* 0x000ea2000c1e1b00 */
[----:B---3--:R-:W-:-:S03]  /*10d0*/  DFMA R32, R38, R50, R32 ;  /* 0x000000322620722b */ /* 0x008fc60000000020 */
[----:B------:R-:W4:Y:S01]  /*10e0*/  LDG.E.64 R50, desc[UR6][R52.64] ;  /* 0x0000000634327981 */ /* 0x000f22000c1e1b00 */
[----:B--2---:R-:W-:-:S03]  /*10f0*/  DFMA R34, R38, R56, R34 ;  /* 0x000000382622722b */ /* 0x004fc60000000022 */
[----:B------:R-:W2:Y:S01]  /*1100*/  LDG.E.64 R38, desc[UR6][R26.64+0x10] ;  /* 0x000010061a267981 */ /* 0x000ea2000c1e1b00 */
[----:B----4-:R-:W-:-:S03]  /*1110*/  DFMA R40, R54, R50, R40 ;  /* 0x000000323628722b */ /* 0x010fc60000000028 */
[----:B------:R-:W3:Y:S04]  /*1120*/  LDG.E.64 R56, desc[UR6][R22.64+0x10] ;  /* 0x0000100616387981 */ /* 0x000ee8000c1e1b00 */
[----:B------:R-:W4:Y:S04]  /*1130*/  LDG.E.64 R54, desc[UR6][R24.64+0x10] ;  /* 0x0000100618367981 */ /* 0x000f28000c1e1b00 */
[----:B------:R-:W5:Y:S04]  /*1140*/  LDG.E.64 R26, desc[UR6][R26.64+0x18] ;  /* 0x000018061a1a7981 */ /* 0x000f68000c1e1b00 */
[----:B------:R-:W5:Y:S01]  /*1150*/  LDG.E.64 R24, desc[UR6][R24.64+0x18] ;  /* 0x0000180618187981 */ /* 0x000f62000c1e1b00 */
[C---:B--2---:R-:W-:Y:S01]  /*1160*/  DFMA R30, R50.reuse, R38, R30 ;  /* 0x00000026321e722b */ /* 0x044fe2000000001e */
[----:B------:R-:W-:Y:S01]  /*1170*/  IMAD.WIDE R38, R5, 0x8, R52 ;  /* 0x0000000805267825 */ /* 0x000fe200078e0234 */
[C---:B---3--:R-:W-:Y:S01]  /*1180*/  DFMA R42, R50.reuse, R56, R42 ;  /* 0x00000038322a722b */ /* 0x048fe2000000002a */
[----:B------:R-:W2:Y:S01]  /*1190*/  LDG.E.64 R52, desc[UR6][R22.64+0x18] ;  /* 0x0000180616347981 */ /* 0x000ea2000c1e1b00 */
[----:B----4-:R-:W-:-:S03]  /*11a0*/  DFMA R28, R50, R54, R28 ;  /* 0x00000036321c722b */ /* 0x010fc6000000001c */
[----:B------:R-:W2:Y:S04]  /*11b0*/  LDG.E.64 R38, desc[UR6][R38.64] ;  /* 0x0000000626267981 */ /* 0x000ea8000c1e1b00 */
[----:B------:R-:W3:Y:S04]  /*11c0*/  LDG.E.64 R56, desc[UR6][R44.64+-0x8] ;  /* 0xfffff8062c387981 */ /* 0x000ee8000c1e1b00 */
[----:B------:R-:W4:Y:S04]  /*11d0*/  LDG.E.64 R54, desc[UR6][R36.64+-0x8] ;  /* 0xfffff80624367981 */ /* 0x000f28000c1e1b00 */
[----:B------:R0:W5:Y:S01]  /*11e0*/  LDG.E.64 R22, desc[UR6][R20.64+0x8] ;  /* 0x0000080614167981 */ /* 0x000162000c1e1b00 */
[----:B------:R-:W-:Y:S01]  /*11f0*/  VIADD R6, R6, 0x4 ;  /* 0x0000000406067836 */ /* 0x000fe20000000000 */
[----:B0-----:R-:W-:Y:S01]  /*1200*/  IADD3 R20, P0, PT, R20, 0x20, RZ ;  /* 0x0000002014147810 */ /* 0x001fe20007f1e0ff */
[----:B--2---:R-:W-:Y:S01]  /*1210*/  DFMA R42, R38, R52, R42 ;  /* 0x00000034262a722b */ /* 0x004fe2000000002a */
[----:B------:R0:W2:Y:S01]  /*1220*/  LDG.E.64 R52, desc[UR6][R44.64] ;  /* 0x000000062c347981 */ /* 0x0000a2000c1e1b00 */
[----:B---3--:R-:W-:-:S02]  /*1230*/  DFMA R32, R50, R56, R32 ;  /* 0x000000383220722b */ /* 0x008fc40000000020 */
[----:B----4-:R-:W-:Y:S01]  /*1240*/  DFMA R34, R50, R54, R34 ;  /* 0x000000363222722b */ /* 0x010fe20000000022 */
[----:B------:R-:W3:Y:S01]  /*1250*/  LDG.E.64 R50, desc[UR6][R36.64] ;  /* 0x0000000624327981 */ /* 0x000ee2000c1e1b00 */
[----:B------:R-:W-:Y:S01]  /*1260*/  IMAD.X R21, RZ, RZ, R21, P0 ;  /* 0x000000ffff157224 */ /* 0x000fe200000e0615 */
[----:B------:R-:W-:-:S04]  /*1270*/  IADD3 R4, P0, PT, R44, 0x20, RZ ;  /* 0x000000202c047810 */ /* 0x000fc80007f1e0ff */
[----:B0-----:R-:W-:Y:S02]  /*1280*/  IADD3.X R45, PT, PT, RZ, R45, RZ, P0, !PT ;  /* 0x0000002dff2d7210 */ /* 0x001fe400007fe4ff */
[----:B------:R-:W-:Y:S01]  /*1290*/  ISETP.NE.AND P0, PT, R6, RZ, PT ;  /* 0x000000ff0600720c */ /* 0x000fe20003f05270 */
[C---:B-----5:R-:W-:Y:S01]  /*12a0*/  DFMA R28, R38.reuse, R24, R28 ;  /* 0x00000018261c722b */ /* 0x060fe2000000001c */
[----:B------:R-:W-:Y:S01]  /*12b0*/  IADD3 R46, P1, PT, R36, 0x20, RZ ;  /* 0x00000020242e7810 */ /* 0x000fe20007f3e0ff */
[----:B------:R-:W-:Y:S02]  /*12c0*/  DFMA R30, R38, R26, R30 ;  /* 0x0000001a261e722b */ /* 0x000fe4000000001e */
[----:B------:R-:W-:Y:S01]  /*12d0*/  DFMA R40, R22, R38, R40 ;  /* 0x000000261628722b */ /* 0x000fe20000000028 */
[----:B------:R-:W-:Y:S01]  /*12e0*/  IADD3.X R7, PT, PT, RZ, R37, RZ, P1, !PT ;  /* 0x00000025ff077210 */ /* 0x000fe20000ffe4ff */
[----:B------:R-:W-:Y:S01]  /*12f0*/  VIADD R8, R8, 0x4 ;  /* 0x0000000408087836 */ /* 0x000fe20000000000 */
[----:B------:R-:W-:Y:S01]  /*1300*/  IADD3 R11, PT, PT, R11, 0x4, RZ ;  /* 0x000000040b0b7810 */ /* 0x000fe20007ffe0ff */
[----:B------:R-:W-:Y:S01]  /*1310*/  VIADD R13, R13, 0x4 ;  /* 0x000000040d0d7836 */ /* 0x000fe20000000000 */
[----:B------:R-:W-:Y:S01]  /*1320*/  IADD3 R47, PT, PT, R47, 0x4, RZ ;  /* 0x000000042f2f7810 */ /* 0x000fe20007ffe0ff */
[----:B------:R-:W-:Y:S01]  /*1330*/  VIADD R17, R17, 0x4 ;  /* 0x0000000411117836 */ /* 0x000fe20000000000 */
[----:B------:R-:W-:Y:S01]  /*1340*/  LEA R48, R5, R48, 0x2 ;  /* 0x0000003005307211 */ /* 0x000fe200078e10ff */
[----:B--2---:R-:W-:-:S02]  /*1350*/  DFMA R32, R38, R52, R32 ;  /* 0x000000342620722b */ /* 0x004fc40000000020 */
[----:B---3--:R-:W-:Y:S01]  /*1360*/  DFMA R38, R38, R50, R34 ;  /* 0x000000322626722b */ /* 0x008fe20000000022 */
[----:B------:R-:W-:Y:S10]  /*1370*/  @P0 BRA `(.L_x_7) ;  /* 0xfffffff800c00947 */ /* 0x000ff4000383ffff */
[----:B------:R-:W-:-:S07]  /*1380*/  IMAD.MOV.U32 R11, RZ, RZ, R15 ;  /* 0x000000ffff0b7224 */ /* 0x000fce00078e000f */
.L_x_6:
[----:B------:R-:W-:-:S13]  /*1390*/  LOP3.LUT P0, R4, R3, 0x3, RZ, 0xc0, !PT ;  /* 0x0000000303047812 */ /* 0x000fda000780c0ff */
[----:B------:R-:W-:Y:S05]  /*13a0*/  @!P0 BRA `(.L_x_5) ;  /* 0x0000000400a08947 */ /* 0x000fea0003800000 */
[----:B------:R-:W-:Y:S02]  /*13b0*/  ISETP.NE.AND P1, PT, R4, 0x1, PT ;  /* 0x000000010400780c */ /* 0x000fe40003f25270 */
[----:B------:R-:W-:-:S04]  /*13c0*/  LOP3.LUT R6, R3, 0x1, RZ, 0xc0, !PT ;  /* 0x0000000103067812 */ /* 0x000fc800078ec0ff */
[----:B------:R-:W-:-:S07]  /*13d0*/  ISETP.NE.U32.AND P0, PT, R6, 0x1, PT ;  /* 0x000000010600780c */ /* 0x000fce0003f05070 */
[----:B------:R-:W-:Y:S06]  /*13e0*/  @!P1 BRA `(.L_x_8) ;  /* 0x0000000400189947 */ /* 0x000fec0003800000 */
[----:B------:R-:W0:Y:S01]  /*13f0*/  LDCU.64 UR4, c[0x0][0x390] ;  /* 0x00007200ff0477ac */ /* 0x000e220008000a00 */
[----:B------:R-:W1:Y:S01]  /*1400*/  LDC.64 R48, c[0x0][0x398] ;  /* 0x0000e600ff307b82 */ /* 0x000e620000000a00 */
[----:B------:R-:W-:Y:S01]  /*1410*/  IMAD.IADD R44, R10, 0x1, R11 ;  /* 0x000000010a2c7824 */ /* 0x000fe200078e020b */
[-C--:B------:R-:W-:Y:S01]  /*1420*/  IADD3 R4, P4, PT, R14, R11.reuse, RZ ;  /* 0x0000000b0e047210 */ /* 0x080fe20007f9e0ff */
[----:B------:R-:W-:Y:S01]  /*1430*/  IMAD.IADD R18, R10, 0x1, R3 ;  /* 0x000000010a127824 */ /* 0x000fe200078e0203 */
[----:B------:R-:W-:Y:S01]  /*1440*/  IADD3 R16, P1, PT, R16, R11, RZ ;  /* 0x0000000b10107210 */ /* 0x000fe20007f3e0ff */
[----:B------:R-:W-:Y:S01]  /*1450*/  IMAD R21, R11, R5, R0 ;  /* 0x000000050b157224 */ /* 0x000fe200078e0200 */
[----:B------:R-:W-:Y:S01]  /*1460*/  IADD3 R24, PT, PT, R44, R3, RZ ;  /* 0x000000032c187210 */ /* 0x000fe20007ffe0ff */
[----:B------:R-:W-:Y:S01]  /*1470*/  IMAD.X R15, RZ, RZ, RZ, P4 ;  /* 0x000000ffff0f7224 */ /* 0x000fe200020e06ff */
[----:B------:R-:W2:Y:S01]  /*1480*/  LDC.64 R22, c[0x0][0x390] ;  /* 0x0000e400ff167b82 */ /* 0x000ea20000000a00 */
[----:B------:R-:W-:-:S02]  /*1490*/  IADD3 R7, P2, PT, R12, R11, RZ ;  /* 0x0000000b0c077210 */ /* 0x000fc40007f5e0ff */
[----:B------:R-:W-:Y:S01]  /*14a0*/  IMAD.IADD R36, R24, 0x1, R3 ;  /* 0x0000000118247824 */ /* 0x000fe200078e0203 */
[----:B------:R-:W-:Y:S02]  /*14b0*/  IADD3.X R13, PT, PT, RZ, RZ, RZ, P1, !PT ;  /* 0x000000ffff0d7210 */ /* 0x000fe40000ffe4ff */
[----:B------:R-:W-:Y:S02]  /*14c0*/  IADD3.X R8, PT, PT, RZ, RZ, RZ, P2, !PT ;  /* 0x000000ffff087210 */ /* 0x000fe400017fe4ff */
[----:B------:R-:W-:Y:S02]  /*14d0*/  IADD3 R17, P1, PT, R10, R11, RZ ;  /* 0x0000000b0a117210 */ /* 0x000fe40007f3e0ff */
[----:B0-----:R-:W-:Y:S02]  /*14e0*/  LEA R12, P4, R16, UR4, 0x3 ;  /* 0x00000004100c7c11 */ /* 0x001fe4000f8818ff */
[----:B------:R-:W-:Y:S02]  /*14f0*/  LEA R6, P3, R7, UR4, 0x3 ;  /* 0x0000000407067c11 */ /* 0x000fe4000f8618ff */
[----:B------:R-:W-:-:S02]  /*1500*/  IADD3 R34, PT, PT, R36, R3, RZ ;  /* 0x0000000324227210 */ /* 0x000fc40007ffe0ff */
[----:B------:R-:W-:Y:S01]  /*1510*/  LEA R14, P2, R4, UR4, 0x3 ;  /* 0x00000004040e7c11 */ /* 0x000fe2000f8418ff */
[----:B-1----:R-:W-:Y:S01]  /*1520*/  IMAD.WIDE R48, R21, 0x8, R48 ;  /* 0x0000000815307825 */ /* 0x002fe200078e0230 */
[----:B------:R-:W-:Y:S02]  /*1530*/  LEA.HI.X R13, R16, UR5, R13, 0x3, P4 ;  /* 0x00000005100d7c11 */ /* 0x000fe4000a0f1c0d */
[----:B------:R-:W-:Y:S01]  /*1540*/  LEA.HI.X R7, R7, UR5, R8, 0x3, P3 ;  /* 0x0000000507077c11 */ /* 0x000fe200098f1c08 */
[----:B------:R-:W-:Y:S01]  /*1550*/  IMAD.IADD R26, R34, 0x1, R3 ;  /* 0x00000001221a7824 */ /* 0x000fe200078e0203 */
[----:B------:R-:W-:Y:S02]  /*1560*/  IADD3.X R16, PT, PT, RZ, RZ, RZ, P1, !PT ;  /* 0x000000ffff107210 */ /* 0x000fe40000ffe4ff */
[----:B------:R-:W-:Y:S01]  /*1570*/  LEA R8, P1, R17, UR4, 0x3 ;  /* 0x0000000411087c11 */ /* 0x000fe2000f8218ff */
[----:B--2---:R-:W-:Y:S01]  /*1580*/  IMAD.WIDE.U32 R44, R44, 0x8, R22 ;  /* 0x000000082c2c7825 */ /* 0x004fe200078e0016 */
[----:B------:R-:W-:Y:S01]  /*1590*/  LEA.HI.X R15, R4, UR5, R15, 0x3, P2 ;  /* 0x00000005040f7c11 */ /* 0x000fe200090f1c0f */
[----:B------:R-:W2:Y:S01]  /*15a0*/  LDG.E.64 R6, desc[UR6][R6.64+0x8] ;  /* 0x0000080606067981 */ /* 0x000ea2000c1e1b00 */
[-C--:B------:R-:W-:Y:S01]  /*15b0*/  IADD3 R4, P2, PT, R9, R11.reuse, RZ ;  /* 0x0000000b09047210 */ /* 0x080fe20007f5e0ff */
[----:B------:R-:W-:Y:S01]  /*15c0*/  IMAD.WIDE.U32 R24, R24, 0x8, R22 ;  /* 0x0000000818187825 */ /* 0x000fe200078e0016 */
[----:B------:R-:W-:Y:S01]  /*15d0*/  LEA.HI.X R9, R17, UR5, R16, 0x3, P1 ;  /* 0x0000000511097c11 */ /* 0x000fe200088f1c10 */
[----:B------:R-:W3:Y:S01]  /*15e0*/  LDG.E.64 R44, desc[UR6][R44.64] ;  /* 0x000000062c2c7981 */ /* 0x000ee2000c1e1b00 */
[----:B------:R-:W-:Y:S01]  /*15f0*/  IADD3 R19, P1, PT, R18, R11, RZ ;  /* 0x0000000b12137210 */ /* 0x000fe20007f3e0ff */
[--C-:B------:R-:W-:Y:S01]  /*1600*/  IMAD.WIDE.U32 R36, R36, 0x8, R22.reuse ;  /* 0x0000000824247825 */ /* 0x100fe200078e0016 */
[----:B------:R-:W-:Y:S01]  /*1610*/  IADD3 R21, PT, PT, R26, R3, RZ ;  /* 0x000000031a157210 */ /* 0x000fe20007ffe0ff */
[----:B------:R-:W4:Y:S01]  /*1620*/  LDG.E.64 R24, desc[UR6][R24.64] ;  /* 0x0000000618187981 */ /* 0x000f22000c1e1b00 */
[----:B------:R-:W-:Y:S01]  /*1630*/  IADD3.X R17, PT, PT, RZ, RZ, RZ, P2, !PT ;  /* 0x000000ffff117210 */ /* 0x000fe200017fe4ff */
[--C-:B------:R-:W-:Y:S01]  /*1640*/  IMAD.WIDE.U32 R34, R34, 0x8, R22.reuse ;  /* 0x0000000822227825 */ /* 0x100fe200078e0016 */
[----:B------:R-:W-:Y:S01]  /*1650*/  LEA R16, P2, R4, UR4, 0x3 ;  /* 0x0000000404107c11 */ /* 0x000fe2000f8418ff */
[----:B------:R-:W5:Y:S02]  /*1660*/  LDG.E.64 R36, desc[UR6][R36.64] ;  /* 0x0000000624247981 */ /* 0x000f64000c1e1b00 */
[----:B------:R-:W-:Y:S01]  /*1670*/  IMAD.WIDE.U32 R26, R26, 0x8, R22 ;  /* 0x000000081a1a7825 */ /* 0x000fe200078e0016 */
[----:B------:R-:W-:Y:S01]  /*1680*/  LEA.HI.X R17, R4, UR5, R17, 0x3, P2 ;  /* 0x0000000504117c11 */ /* 0x000fe200090f1c11 */
[----:B------:R-:W2:Y:S02]  /*1690*/  LDG.E.64 R34, desc[UR6][R34.64] ;  /* 0x0000000622227981 */ /* 0x000ea4000c1e1b00 */
[----:B------:R-:W-:Y:S01]  /*16a0*/  IMAD.X R20, RZ, RZ, RZ, P1 ;  /* 0x000000ffff147224 */ /* 0x000fe200008e06ff */
[----:B------:R-:W-:Y:S01]  /*16b0*/  LEA R18, P1, R19, UR4, 0x3 ;  /* 0x0000000413127c11 */ /* 0x000fe2000f8218ff */
[----:B------:R-:W-:Y:S01]  /*16c0*/  IMAD.WIDE.U32 R22, R21, 0x8, R22 ;  /* 0x0000000815167825 */ /* 0x000fe200078e0016 */
[----:B------:R-:W4:Y:S02]  /*16d0*/  LDG.E.64 R26, desc[UR6][R26.64] ;  /* 0x000000061a1a7981 */ /* 0x000f24000c1e1b00 */
[----:B------:R-:W-:-:S02]  /*16e0*/  LEA.HI.X R19, R19, UR5, R20, 0x3, P1 ;  /* 0x0000000513137c11 */ /* 0x000fc400088f1c14 */
[----:B------:R-:W3:Y:S01]  /*16f0*/  LDG.E.64 R20, desc[UR6][R48.64] ;  /* 0x0000000630147981 */ /* 0x000ee2000c1e1b00 */
[----:B------:R-:W-:-:S03]  /*1700*/  IMAD.WIDE R46, R5, 0x8, R48 ;  /* 0x00000008052e7825 */ /* 0x000fc600078e0230 */
[----:B------:R-:W4:Y:S04]  /*1710*/  LDG.E.64 R22, desc[UR6][R22.64] ;  /* 0x0000000616167981 */ /* 0x000f28000c1e1b00 */
[----:B------:R-:W4:Y:S04]  /*1720*/  LDG.E.64 R46, desc[UR6][R46.64] ;  /* 0x000000062e2e7981 */ /* 0x000f28000c1e1b00 */
[----:B------:R-:W4:Y:S04]  /*1730*/  LDG.E.64 R14, desc[UR6][R14.64+0x8] ;  /* 0x000008060e0e7981 */ /* 0x000f28000c1e1b00 */
[----:B------:R-:W4:Y:S04]  /*1740*/  LDG.E.64 R12, desc[UR6][R12.64+0x8] ;  /* 0x000008060c0c7981 */ /* 0x000f28000c1e1b00 */
[----:B------:R-:W4:Y:S04]  /*1750*/  LDG.E.64 R8, desc[UR6][R8.64+0x8] ;  /* 0x0000080608087981 */ /* 0x000f28000c1e1b00 */
[----:B------:R-:W4:Y:S04]  /*1760*/  LDG.E.64 R18, desc[UR6][R18.64+0x8] ;  /* 0x0000080612127981 */ /* 0x000f28000c1e1b00 */
[----:B------:R-:W4:Y:S01]  /*1770*/  LDG.E.64 R16, desc[UR6][R16.64+0x8] ;  /* 0x0000080610107981 */ /* 0x000f22000c1e1b00 */
[----:B------:R-:W-:Y:S01]  /*1780*/  VIADD R11, R11, 0x2 ;  /* 0x000000020b0b7836 */ /* 0x000fe20000000000 */
[----:B---3--:R-:W-:-:S02]  /*1790*/  DFMA R40, R44, R20, R40 ;  /* 0x000000142c28722b */ /* 0x008fc40000000028 */
[C---:B-----5:R-:W-:Y:S02]  /*17a0*/  DFMA R28, R20.reuse, R36, R28 ;  /* 0x00000024141c722b */ /* 0x060fe4000000001c */
[C---:B--2---:R-:W-:Y:S02]  /*17b0*/  DFMA R30, R20.reuse, R34, R30 ;  /* 0x00000022141e722b */ /* 0x044fe4000000001e */
[C---:B----4-:R-:W-:Y:S02]  /*17c0*/  DFMA R26, R20.reuse, R26, R32 ;  /* 0x0000001a141a722b */ /* 0x050fe40000000020 */
[C---:B------:R-:W-:Y:S02]  /*17d0*/  DFMA R24, R20.reuse, R24, R42 ;  /* 0x000000181418722b */ /* 0x040fe4000000002a */
[----:B------:R-:W-:Y:S02]  /*17e0*/  DFMA R22, R20, R22, R38 ;  /* 0x000000161416722b */ /* 0x000fe40000000026 */
[----:B------:R-:W-:-:S02]  /*17f0*/  DFMA R28, R46, R6, R28 ;  /* 0x000000062e1c722b */ /* 0x000fc4000000001c */
[C---:B------:R-:W-:Y:S02]  /*1800*/  DFMA R30, R46.reuse, R14, R30 ;  /* 0x0000000e2e1e722b */ /* 0x040fe4000000001e */
[----:B------:R-:W-:Y:S02]  /*1810*/  DFMA R32, R46, R12, R26 ;  /* 0x0000000c2e20722b */ /* 0x000fe4000000001a */
[----:B------:R-:W-:Y:S02]  /*1820*/  DFMA R40, R8, R46, R40 ;  /* 0x0000002e0828722b */ /* 0x000fe40000000028 */
[C---:B------:R-:W-:Y:S02]  /*1830*/  DFMA R42, R46.reuse, R18, R24 ;  /* 0x000000122e2a722b */ /* 0x040fe40000000018 */
[----:B------:R-:W-:-:S11]  /*1840*/  DFMA R38, R46, R16, R22 ;  /* 0x000000102e26722b */ /* 0x000fd60000000016 */
.L_x_8:
[----:B------:R-:W-:Y:S05]  /*1850*/  @P0 BRA `(.L_x_5) ;  /* 0x0000000000740947 */ /* 0x000fea0003800000 */
[----:B------:R-:W-:Y:S01]  /*1860*/  IADD3 R4, PT, PT, R10, R11, RZ ;  /* 0x0000000b0a047210 */ /* 0x000fe20007ffe0ff */
[----:B------:R-:W0:Y:S01]  /*1870*/  LDC.64 R8, c[0x0][0x398] ;  /* 0x0000e600ff087b82 */ /* 0x000e220000000a00 */
[----:B------:R-:W-:-:S03]  /*1880*/  IMAD R11, R11, R5, R0 ;  /* 0x000000050b0b7224 */ /* 0x000fc600078e0200 */
[----:B------:R-:W-:-:S04]  /*1890*/  IMAD.IADD R12, R4, 0x1, R3 ;  /* 0x00000001040c7824 */ /* 0x000fc800078e0203 */
[----:B------:R-:W1:Y:S01]  /*18a0*/  LDC.64 R6, c[0x0][0x390] ;  /* 0x0000e400ff067b82 */ /* 0x000e620000000a00 */
[----:B------:R-:W-:-:S05]  /*18b0*/  IADD3 R14, PT, PT, R12, R3, RZ ;  /* 0x000000030c0e7210 */ /* 0x000fca0007ffe0ff */
[----:B------:R-:W-:-:S05]  /*18c0*/  IMAD.IADD R16, R14, 0x1, R3 ;  /* 0x000000010e107824 */ /* 0x000fca00078e0203 */
[----:B------:R-:W-:-:S05]  /*18d0*/  IADD3 R18, PT, PT, R16, R3, RZ ;  /* 0x0000000310127210 */ /* 0x000fca0007ffe0ff */
[----:B------:R-:W-:Y:S02]  /*18e0*/  IMAD.IADD R3, R18, 0x1, R3 ;  /* 0x0000000112037824 */ /* 0x000fe400078e0203 */
[----:B0-----:R-:W-:-:S04]  /*18f0*/  IMAD.WIDE R10, R11, 0x8, R8 ;  /* 0x000000080b0a7825 */ /* 0x001fc800078e0208 */
[--C-:B-1----:R-:W-:Y:S02]  /*1900*/  IMAD.WIDE.U32 R8, R4, 0x8, R6.reuse ;  /* 0x0000000804087825 */ /* 0x102fe400078e0006 */
[----:B------:R-:W2:Y:S02]  /*1910*/  LDG.E.64 R10, desc[UR6][R10.64] ;  /* 0x000000060a0a7981 */ /* 0x000ea4000c1e1b00 */
[--C-:B------:R-:W-:Y:S02]  /*1920*/  IMAD.WIDE.U32 R12, R12, 0x8, R6.reuse ;  /* 0x000000080c0c7825 */ /* 0x100fe400078e0006 */
[----:B------:R-:W2:Y:S02]  /*1930*/  LDG.E.64 R8, desc[UR6][R8.64] ;  /* 0x0000000608087981 */ /* 0x000ea4000c1e1b00 */
[--C-:B------:R-:W-:Y:S02]  /*1940*/  IMAD.WIDE.U32 R14, R14, 0x8, R6.reuse ;  /* 0x000000080e0e7825 */ /* 0x100fe400078e0006 */
[----:B------:R-:W3:Y:S02]  /*1950*/  LDG.E.64 R12, desc[UR6][R12.64] ;  /* 0x000000060c0c7981 */ /* 0x000ee4000c1e1b00 */
[----:B------:R-:W-:-:S02]  /*1960*/  IMAD.WIDE.U32 R16, R16, 0x8, R6 ;  /* 0x0000000810107825 */ /* 0x000fc400078e0006 */
[----:B------:R-:W4:Y:S02]  /*1970*/  LDG.E.64 R14, desc[UR6][R14.64] ;  /* 0x000000060e0e7981 */ /* 0x000f24000c1e1b00 */
        /* <DEDUP_REMOVED lines=10> */
[----:B------:R-:W-:-:S11]  /*1a20*/  DFMA R38, R10, R6, R38 ;  /* 0x000000060a26722b */ /* 0x000fd60000000026 */
.L_x_5:
        /* <DEDUP_REMOVED lines=15> */
.L_x_4:
[----:B------:R-:W-:-:S04]  /*1b20*/  IADD3 R3, PT, PT, R4, -0x5, RZ ;  /* 0xfffffffb04037810 */ /* 0x000fc80007ffe0ff */
        /* <DEDUP_REMOVED lines=8> */
[----:B0-----:R-:W-:-:S13]  /*1bb0*/  ISETP.GE.AND P0, PT, R3, 0x1, PT ;  /* 0x000000010300780c */ /* 0x001fda0003f06270 */
[----:B------:R-:W-:Y:S05]  /*1bc0*/  @!P0 BRA `(.L_x_10) ;  /* 0x0000000800ec8947 */ /* 0x000fea0003800000 */
[----:B------:R-:W-:Y:S01]  /*1bd0*/  VIADD R4, R3, 0xffffffff ;  /* 0xffffffff03047836 */ /* 0x000fe20000000000 */
[----:B------:R-:W-:Y:S01]  /*1be0*/  MOV R7, RZ ;  /* 0x000000ff00077202 */ /* 0x000fe20000000f00 */
[-C--:B------:R-:W-:Y:S01]  /*1bf0*/  IMAD R8, R2, R3.reuse, RZ ;  /* 0x0000000302087224 */ /* 0x080fe200078e02ff */
[----:B------:R-:W-:Y:S02]  /*1c00*/  CS2R R24, SRZ ;  /* 0x0000000000187805 */ /* 0x000fe4000001ff00 */
[----:B------:R-:W-:Y:S02]  /*1c10*/  CS2R R34, SRZ ;  /* 0x0000000000227805 */ /* 0x000fe4000001ff00 */
[----:B------:R-:W-:Y:S02]  /*1c20*/  ISETP.GE.U32.AND P0, PT, R4, 0x3, PT ;  /* 0x000000030400780c */ /* 0x000fe40003f06070 */
[----:B------:R-:W-:Y:S02]  /*1c30*/  CS2R R28, SRZ ;  /* 0x00000000001c7805 */ /* 0x000fe4000001ff00 */
[----:B------:R-:W-:-:S02]  /*1c40*/  IADD3 R10, PT, PT, R8, R3, RZ ;  /* 0x00000003080a7210 */ /* 0x000fc40007ffe0ff */
[----:B------:R-:W-:Y:S02]  /*1c50*/  CS2R R18, SRZ ;  /* 0x0000000000127805 */ /* 0x000fe4000001ff00 */
[----:B------:R-:W-:Y:S01]  /*1c60*/  CS2R R26, SRZ ;  /* 0x00000000001a7805 */ /* 0x000fe2000001ff00 */
[----:B------:R-:W-:-:S04]  /*1c70*/  IMAD.IADD R12, R10, 0x1, R3 ;  /* 0x000000010a0c7824 */ /* 0x000fc800078e0203 */
[----:B------:R-:W-:-:S05]  /*1c80*/  IMAD.IADD R48, R12, 0x1, R3 ;  /* 0x000000010c307824 */ /* 0x000fca00078e0203 */
[----:B------:R-:W-:Y:S01]  /*1c90*/  IADD3 R50, PT, PT, R48, R3, RZ ;  /* 0x0000000330327210 */ /* 0x000fe20007ffe0ff */
[----:B------:R-:W-:Y:S06]  /*1ca0*/  @!P0 BRA `(.L_x_11) ;  /* 0x0000000400488947 */ /* 0x000fec0003800000 */
[----:B------:R-:W0:Y:S01]  /*1cb0*/  LDC.64 R14, c[0x0][0x390] ;  /* 0x0000e400ff0e7b82 */ /* 0x000e220000000a00 */
[----:B------:R-:W-:Y:S01]  /*1cc0*/  IMAD.MOV.U32 R6, RZ, RZ, R50 ;  /* 0x000000ffff067224 */ /* 0x000fe200078e0032 */
[C---:B------:R-:W-:Y:S01]  /*1cd0*/  IADD3 R4, PT, PT, R2.reuse, 0x2, RZ ;  /* 0x0000000202047810 */ /* 0x040fe20007ffe0ff */
[C---:B------:R-:W-:Y:S01]  /*1ce0*/  VIADD R22, R2.reuse, 0x3 ;  /* 0x0000000302167836 */ /* 0x040fe20000000000 */
[----:B------:R-:W-:Y:S01]  /*1cf0*/  LOP3.LUT R7, R3, 0x7ffffffc, RZ, 0xc0, !PT ;  /* 0x7ffffffc03077812 */ /* 0x000fe200078ec0ff */
[-C--:B------:R-:W-:Y:S01]  /*1d00*/  IMAD R9, R2, R3.reuse, R3 ;  /* 0x0000000302097224 */ /* 0x080fe200078e0203 */
[----:B------:R-:W-:Y:S01]  /*1d10*/  MOV R52, R0 ;  /* 0x0000000000347202 */ /* 0x000fe20000000f00 */
[-C--:B------:R-:W-:Y:S01]  /*1d20*/  IMAD R11, R4, R3.reuse, RZ ;  /* 0x00000003040b7224 */ /* 0x080fe200078e02ff */
[----:B------:R-:W-:Y:S01]  /*1d30*/  CS2R R24, SRZ ;  /* 0x0000000000187805 */ /* 0x000fe2000001ff00 */
[----:B------:R-:W-:Y:S02]  /*1d40*/  IMAD R13, R22, R3, RZ ;  /* 0x00000003160d7224 */ /* 0x000fe400078e02ff */
[----:B------:R-:W-:-:S02]  /*1d50*/  IMAD.MOV R4, RZ, RZ, -R7 ;  /* 0x000000ffff047224 */ /* 0x000fc400078e0a07 */
[----:B0-----:R-:W-:-:S04]  /*1d60*/  IMAD.WIDE.U32 R16, R8, 0x8, R14 ;  /* 0x0000000808107825 */ /* 0x001fc800078e000e */
[----:B------:R-:W-:Y:S01]  /*1d70*/  IMAD.WIDE.U32 R20, R6, 0x8, R14 ;  /* 0x0000000806147825 */ /* 0x000fe200078e000e */
[----:B------:R-:W-:Y:S02]  /*1d80*/  IADD3 R16, P1, PT, R16, 0x10, RZ ;  /* 0x0000001010107810 */ /* 0x000fe40007f3e0ff */
[----:B------:R-:W-:-:S03]  /*1d90*/  IADD3 R20, P0, PT, R20, 0x18, RZ ;  /* 0x0000001814147810 */ /* 0x000fc60007f1e0ff */
[----:B------:R-:W-:Y:S01]  /*1da0*/  IMAD.X R17, RZ, RZ, R17, P1 ;  /* 0x000000ffff117224 */ /* 0x000fe200008e0611 */
[----:B------:R-:W-:-:S09]  /*1db0*/  IADD3.X R21, PT, PT, RZ, R21, RZ, P0, !PT ;  /* 0x00000015ff157210 */ /* 0x000fd200007fe4ff */
.L_x_12:
[----:B------:R-:W0:Y:S01]  /*1dc0*/  LDC.64 R22, c[0x0][0x398] ;  /* 0x0000e600ff167b82 */ /* 0x000e220000000a00 */
[--C-:B------:R-:W-:Y:S01]  /*1dd0*/  IMAD.WIDE.U32 R58, R9, 0x8, R14.reuse ;  /* 0x00000008093a7825 */ /* 0x100fe200078e000e */
[----:B------:R-:W2:Y:S03]  /*1de0*/  LDG.E.64 R38, desc[UR6][R16.64+-0x10] ;  /* 0xfffff00610267981 */ /* 0x000ea6000c1e1b00 */
[--C-:B------:R-:W-:Y:S01]  /*1df0*/  IMAD.WIDE.U32 R56, R11, 0x8, R14.reuse ;  /* 0x000000080b387825 */ /* 0x100fe200078e000e */
[----:B------:R-:W3:Y:S04]  /*1e00*/  LDG.E.64 R36, desc[UR6][R58.64] ;  /* 0x000000063a247981 */ /* 0x000ee8000c1e1b00 */
[----:B------:R-:W4:Y:S01]  /*1e10*/  LDG.E.64 R32, desc[UR6][R56.64] ;  /* 0x0000000638207981 */ /* 0x000f22000c1e1b00 */
[----:B------:R-:W-:-:S03]  /*1e20*/  IMAD.WIDE.U32 R42, R6, 0x8, R14 ;  /* 0x00000008062a7825 */ /* 0x000fc600078e000e */
[----:B------:R-:W5:Y:S01]  /*1e30*/  LDG.E.64 R44, desc[UR6][R16.64+0x8] ;  /* 0x00000806102c7981 */ /* 0x000f62000c1e1b00 */
[----:B------:R-:W-:-:S03]  /*1e40*/  IMAD.WIDE.U32 R54, R13, 0x8, R14 ;  /* 0x000000080d367825 */ /* 0x000fc600078e000e */
[----:B------:R-:W5:Y:S01]  /*1e50*/  LDG.E.64 R46, desc[UR6][R20.64] ;  /* 0x00000006142e7981 */ /* 0x000f62000c1e1b00 */
[----:B0-----:R-:W-:-:S05]  /*1e60*/  IMAD.WIDE R22, R52, 0x8, R22 ;  /* 0x0000000834167825 */ /* 0x001fca00078e0216 */
[----:B------:R-:W2:Y:S01]  /*1e70*/  LDG.E.64 R30, desc[UR6][R22.64] ;  /* 0x00000006161e7981 */ /* 0x000ea2000c1e1b00 */
[----:B------:R-:W-:-:S05]  /*1e80*/  IMAD.WIDE R40, R5, 0x8, R22 ;  /* 0x0000000805287825 */ /* 0x000fca00078e0216 */
[----:B------:R0:W5:Y:S01]  /*1e90*/  LDG.E.64 R22, desc[UR6][R40.64] ;  /* 0x0000000628167981 */ /* 0x000162000c1e1b00 */
[----:B--2---:R-:W-:Y:S02]  /*1ea0*/  DFMA R18, R38, R30, R18 ;  /* 0x0000001e2612722b */ /* 0x004fe40000000012 */
[C---:B---3--:R-:W-:Y:S01]  /*1eb0*/  DFMA R26, R30.reuse, R36, R26 ;  /* 0x000000241e1a722b */ /* 0x048fe2000000001a */
[----:B------:R-:W2:Y:S01]  /*1ec0*/  LDG.E.64 R38, desc[UR6][R54.64] ;  /* 0x0000000636267981 */ /* 0x000ea2000c1e1b00 */
[----:B----4-:R-:W-:-:S03]  /*1ed0*/  DFMA R28, R30, R32, R28 ;  /* 0x000000201e1c722b */ /* 0x010fc6000000001c */
[----:B------:R-:W3:Y:S04]  /*1ee0*/  LDG.E.64 R36, desc[UR6][R42.64] ;  /* 0x000000062a247981 */ /* 0x000ee8000c1e1b00 */
[----:B------:R-:W5:Y:S01]  /*1ef0*/  LDG.E.64 R32, desc[UR6][R16.64+-0x8] ;  /* 0xfffff80610207981 */ /* 0x000f62000c1e1b00 */
[----:B0-----:R-:W-:-:S03]  /*1f00*/  IMAD.WIDE R40, R5, 0x8, R40 ;  /* 0x0000000805287825 */ /* 0x001fc600078e0228 */
[----:B------:R-:W4:Y:S01]  /*1f10*/  LDG.E.64 R42, desc[UR6][R54.64+0x18] ;  /* 0x00001806362a7981 */ /* 0x000f22000c1e1b00 */
[----:B--2---:R-:W-:-:S03]  /*1f20*/  DFMA R34, R30, R38, R34 ;  /* 0x000000261e22722b */ /* 0x004fc60000000022 */
[----:B------:R-:W2:Y:S01]  /*1f30*/  LDG.E.64 R38, desc[UR6][R58.64+0x8] ;  /* 0x000008063a267981 */ /* 0x000ea2000c1e1b00 */
[----:B---3--:R-:W-:-:S03]  /*1f40*/  DFMA R24, R30, R36, R24 ;  /* 0x000000241e18722b */ /* 0x008fc60000000018 */
[----:B------:R-:W3:Y:S01]  /*1f50*/  LDG.E.64 R36, desc[UR6][R56.64+0x8] ;  /* 0x0000080638247981 */ /* 0x000ee2000c1e1b00 */
[----:B-----5:R-:W-:-:S03]  /*1f60*/  DFMA R18, R32, R22, R18 ;  /* 0x000000162012722b */ /* 0x020fc60000000012 */
[----:B------:R-:W5:Y:S04]  /*1f70*/  LDG.E.64 R32, desc[UR6][R54.64+0x8] ;  /* 0x0000080636207981 */ /* 0x000f68000c1e1b00 */
[----:B------:R-:W4:Y:S01]  /*1f80*/  LDG.E.64 R30, desc[UR6][R20.64+-0x10] ;  /* 0xfffff006141e7981 */ /* 0x000f22000c1e1b00 */
[C---:B--2---:R-:W-:Y:S02]  /*1f90*/  DFMA R26, R22.reuse, R38, R26 ;  /* 0x00000026161a722b */ /* 0x044fe4000000001a */
[C---:B---3--:R-:W-:Y:S01]  /*1fa0*/  DFMA R28, R22.reuse, R36, R28 ;  /* 0x00000024161c722b */ /* 0x048fe2000000001c */
[----:B------:R-:W2:Y:S01]  /*1fb0*/  LDG.E.64 R36, desc[UR6][R54.64+0x10] ;  /* 0x0000100636247981 */ /* 0x000ea2000c1e1b00 */
[----:B-----5:R-:W-:-:S03]  /*1fc0*/  DFMA R34, R22, R32, R34 ;  /* 0x000000201622722b */ /* 0x020fc60000000022 */
[----:B------:R-:W3:Y:S01]  /*1fd0*/  LDG.E.64 R32, desc[UR6][R58.64+0x10] ;  /* 0x000010063a207981 */ /* 0x000ee2000c1e1b00 */
[----:B----4-:R-:W-:-:S03]  /*1fe0*/  DFMA R22, R22, R30, R24 ;  /* 0x0000001e1616722b */ /* 0x010fc60000000018 */
[----:B------:R-:W3:Y:S04]  /*1ff0*/  LDG.E.64 R24, desc[UR6][R40.64] ;  /* 0x0000000628187981 */ /* 0x000ee8000c1e1b00 */
[----:B------:R-:W4:Y:S01]  /*2000*/  LDG.E.64 R30, desc[UR6][R56.64+0x10] ;  /* 0x00001006381e7981 */ /* 0x000f22000c1e1b00 */
[----:B------:R-:W-:-:S03]  /*2010*/  IMAD.WIDE R38, R5, 0x8, R40 ;  /* 0x0000000805267825 */ /* 0x000fc600078e0228 */
[----:B------:R-:W5:Y:S04]  /*2020*/  LDG.E.64 R40, desc[UR6][R56.64+0x18] ;  /* 0x0000180638287981 */ /* 0x000f68000c1e1b00 */
[----:B------:R-:W5:Y:S01]  /*2030*/  LDG.E.64 R38, desc[UR6][R38.64] ;  /* 0x0000000626267981 */ /* 0x000f62000c1e1b00 */
[----:B---3--:R-:W-:-:S03]  /*2040*/  DFMA R26, R24, R32, R26 ;  /* 0x00000020181a722b */ /* 0x008fc6000000001a */
[----:B------:R-:W3:Y:S01]  /*2050*/  LDG.E.64 R32, desc[UR6][R20.64+-0x8] ;  /* 0xfffff80614207981 */ /* 0x000ee2000c1e1b00 */
[----:B----4-:R-:W-:-:S03]  /*2060*/  DFMA R28, R24, R30, R28 ;  /* 0x0000001e181c722b */ /* 0x010fc6000000001c */
[----:B------:R0:W4:Y:S01]  /*2070*/  LDG.E.64 R30, desc[UR6][R16.64] ;  /* 0x00000006101e7981 */ /* 0x000122000c1e1b00 */
[----:B--2---:R-:W-:-:S03]  /*2080*/  DFMA R34, R24, R36, R34 ;  /* 0x000000241822722b */ /* 0x004fc60000000022 */
[----:B------:R-:W2:Y:S01]  /*2090*/  LDG.E.64 R36, desc[UR6][R58.64+0x18] ;  /* 0x000018063a247981 */ /* 0x000ea2000c1e1b00 */
[----:B------:R-:W-:Y:S01]  /*20a0*/  VIADD R4, R4, 0x4 ;  /* 0x0000000404047836 */ /* 0x000fe20000000000 */
[----:B0-----:R-:W-:-:S04]  /*20b0*/  IADD3 R16, P0, PT, R16, 0x20, RZ ;  /* 0x0000002010107810 */ /* 0x001fc80007f1e0ff */
[----:B------:R-:W-:Y:S02]  /*20c0*/  IADD3.X R17, PT, PT, RZ, R17, RZ, P0, !PT ;  /* 0x00000011ff117210 */ /* 0x000fe400007fe4ff */
[----:B------:R-:W-:-:S04]  /*20d0*/  IADD3 R20, P0, PT, R20, 0x20, RZ ;  /* 0x0000002014147810 */ /* 0x000fc80007f1e0ff */
[----:B------:R-:W-:Y:S02]  /*20e0*/  IADD3.X R21, PT, PT, RZ, R21, RZ, P0, !PT ;  /* 0x00000015ff157210 */ /* 0x000fe400007fe4ff */
[----:B------:R-:W-:Y:S01]  /*20f0*/  ISETP.NE.AND P0, PT, R4, RZ, PT ;  /* 0x000000ff0400720c */ /* 0x000fe20003f05270 */
[C---:B-----5:R-:W-:Y:S02]  /*2100*/  DFMA R28, R38.reuse, R40, R28 ;  /* 0x00000028261c722b */ /* 0x060fe4000000001c */
[----:B------:R-:W-:Y:S01]  /*2110*/  DFMA R34, R38, R42, R34 ;  /* 0x0000002a2622722b */ /* 0x000fe20000000022 */
[----:B------:R-:W-:Y:S01]  /*2120*/  VIADD R6, R6, 0x4 ;  /* 0x0000000406067836 */ /* 0x000fe20000000000 */
[----:B------:R-:W-:Y:S01]  /*2130*/  IADD3 R9, PT, PT, R9, 0x4, RZ ;  /* 0x0000000409097810 */ /* 0x000fe20007ffe0ff */
[----:B------:R-:W-:Y:S01]  /*2140*/  VIADD R11, R11, 0x4 ;  /* 0x000000040b0b7836 */ /* 0x000fe20000000000 */
[----:B------:R-:W-:Y:S01]  /*2150*/  IADD3 R13, PT, PT, R13, 0x4, RZ ;  /* 0x000000040d0d7810 */ /* 0x000fe20007ffe0ff */
[----:B------:R-:W-:Y:S01]  /*2160*/  IMAD R52, R5, 0x4, R52 ;  /* 0x0000000405347824 */ /* 0x000fe200078e0234 */
[----:B---3--:R-:W-:-:S02]  /*2170*/  DFMA R22, R24, R32, R22 ;  /* 0x000000201816722b */ /* 0x008fc40000000016 */
[----:B----4-:R-:W-:Y:S02]  /*2180*/  DFMA R18, R30, R24, R18 ;  /* 0x000000181e12722b */ /* 0x010fe40000000012 */
[----:B--2---:R-:W-:-:S04]  /*2190*/  DFMA R26, R38, R36, R26 ;  /* 0x00000024261a722b */ /* 0x004fc8000000001a */
[----:B------:R-:W-:Y:S02]  /*21a0*/  DFMA R24, R38, R46, R22 ;  /* 0x0000002e2618722b */ /* 0x000fe40000000016 */
[----:B------:R-:W-:Y:S01]  /*21b0*/  DFMA R18, R44, R38, R18 ;  /* 0x000000262c12722b */ /* 0x000fe20000000012 */
[----:B------:R-:W-:Y:S10]  /*21c0*/  @P0 BRA `(.L_x_12) ;  /* 0xfffffff800fc0947 */ /* 0x000ff4000383ffff */
.L_x_11:
        /* <DEDUP_REMOVED lines=8> */
[-C--:B------:R-:W-:Y:S01]  /*2250*/  IADD3 R6, P1, PT, R10, R7.reuse, RZ ;  /* 0x000000070a067210 */ /* 0x080fe20007f3e0ff */
[----:B------:R-:W-:Y:S01]  /*2260*/  IMAD.IADD R30, R8, 0x1, R7 ;  /* 0x00000001081e7824 */ /* 0x000fe200078e0207 */
[-C--:B------:R-:W-:Y:S02]  /*2270*/  IADD3 R4, P2, PT, R12, R7.reuse, RZ ;  /* 0x000000070c047210 */ /* 0x080fe40007f5e0ff */
[----:B------:R-:W-:Y:S02]  /*2280*/  IADD3.X R9, PT, PT, RZ, RZ, RZ, P1, !PT ;  /* 0x000000ffff097210 */ /* 0x000fe40000ffe4ff */
[----:B------:R-:W-:Y:S01]  /*2290*/  IADD3 R48, P3, PT, R48, R7, RZ ;  /* 0x0000000730307210 */ /* 0x000fe20007f7e0ff */
[----:B------:R-:W2:Y:S01]  /*22a0*/  LDC.64 R40, c[0x0][0x390] ;  /* 0x0000e400ff287b82 */ /* 0x000ea20000000a00 */
[----:B------:R-:W-:Y:S01]  /*22b0*/  IADD3 R32, PT, PT, R30, R3, RZ ;  /* 0x000000031e207210 */ /* 0x000fe20007ffe0ff */
[----:B------:R-:W-:-:S03]  /*22c0*/  IMAD.X R13, RZ, RZ, RZ, P2 ;  /* 0x000000ffff0d7224 */ /* 0x000fc600010e06ff */
[----:B------:R-:W-:Y:S02]  /*22d0*/  IADD3 R36, PT, PT, R32, R3, RZ ;  /* 0x0000000320247210 */ /* 0x000fe40007ffe0ff */
[----:B0-----:R-:W-:Y:S02]  /*22e0*/  LEA R10, P1, R6, UR4, 0x3 ;  /* 0x00000004060a7c11 */ /* 0x001fe4000f8218ff */
[----:B------:R-:W-:Y:S02]  /*22f0*/  LEA R12, P2, R48, UR4, 0x3 ;  /* 0x00000004300c7c11 */ /* 0x000fe4000f8418ff */
[----:B------:R-:W-:Y:S02]  /*2300*/  LEA.HI.X R11, R6, UR5, R9, 0x3, P1 ;  /* 0x00000005060b7c11 */ /* 0x000fe400088f1c09 */
[----:B------:R-:W-:Y:S02]  /*2310*/  LEA R14, P1, R4, UR4, 0x3 ;  /* 0x00000004040e7c11 */ /* 0x000fe4000f8218ff */
[----:B------:R-:W-:-:S02]  /*2320*/  IADD3.X R9, PT, PT, RZ, RZ, RZ, P3, !PT ;  /* 0x000000ffff097210 */ /* 0x000fc40001ffe4ff */
[----:B------:R-:W-:Y:S01]  /*2330*/  LEA.HI.X R15, R4, UR5, R13, 0x3, P1 ;  /* 0x00000005040f7c11 */ /* 0x000fe200088f1c0d */
[----:B------:R-:W3:Y:S01]  /*2340*/  LDG.E.64 R10, desc[UR6][R10.64+0x8] ;  /* 0x000008060a0a7981 */ /* 0x000ee2000c1e1b00 */
[----:B------:R-:W-:Y:S01]  /*2350*/  LEA.HI.X R13, R48, UR5, R9, 0x3, P2 ;  /* 0x00000005300d7c11 */ /* 0x000fe200090f1c09 */
[----:B------:R-:W-:Y:S01]  /*2360*/  IMAD R9, R7, R5, R0 ;  /* 0x0000000507097224 */ /* 0x000fe200078e0200 */
[----:B------:R-:W-:Y:S01]  /*2370*/  IADD3 R38, PT, PT, R36, R3, RZ ;  /* 0x0000000324267210 */ /* 0x000fe20007ffe0ff */
[----:B--2---:R-:W-:Y:S01]  /*2380*/  IMAD.WIDE.U32 R30, R30, 0x8, R40 ;  /* 0x000000081e1e7825 */ /* 0x004fe200078e0028 */
[-C--:B------:R-:W-:Y:S01]  /*2390*/  IADD3 R4, P1, PT, R8, R7.reuse, RZ ;  /* 0x0000000708047210 */ /* 0x080fe20007f3e0ff */
[----:B------:R-:W2:Y:S01]  /*23a0*/  LDG.E.64 R14, desc[UR6][R14.64+0x8] ;  /* 0x000008060e0e7981 */ /* 0x000ea2000c1e1b00 */
[----:B------:R-:W-:Y:S01]  /*23b0*/  IADD3 R50, P2, PT, R50, R7, RZ ;  /* 0x0000000732327210 */ /* 0x000fe20007f5e0ff */
[----:B-1----:R-:W-:Y:S02]  /*23c0*/  IMAD.WIDE R44, R9, 0x8, R44 ;  /* 0x00000008092c7825 */ /* 0x002fe400078e022c */
[----:B------:R-:W4:Y:S02]  /*23d0*/  LDG.E.64 R30, desc[UR6][R30.64] ;  /* 0x000000061e1e7981 */ /* 0x000f24000c1e1b00 */
[----:B------:R-:W-:-:S02]  /*23e0*/  IMAD.IADD R9, R38, 0x1, R3 ;  /* 0x0000000126097824 */ /* 0x000fc400078e0203 */
[--C-:B------:R-:W-:Y:S01]  /*23f0*/  IMAD.WIDE.U32 R32, R32, 0x8, R40.reuse ;  /* 0x0000000820207825 */ /* 0x100fe200078e0028 */
[----:B------:R-:W4:Y:S03]  /*2400*/  LDG.E.64 R22, desc[UR6][R44.64] ;  /* 0x000000062c167981 */ /* 0x000f26000c1e1b00 */
[--C-:B------:R-:W-:Y:S01]  /*2410*/  IMAD.WIDE.U32 R36, R36, 0x8, R40.reuse ;  /* 0x0000000824247825 */ /* 0x100fe200078e0028 */
[----:B------:R-:W5:Y:S03]  /*2420*/  LDG.E.64 R12, desc[UR6][R12.64+0x8] ;  /* 0x000008060c0c7981 */ /* 0x000f66000c1e1b00 */
[--C-:B------:R-:W-:Y:S01]  /*2430*/  IMAD.WIDE.U32 R38, R38, 0x8, R40.reuse ;  /* 0x0000000826267825 */ /* 0x100fe200078e0028 */
[----:B------:R-:W3:Y:S03]  /*2440*/  LDG.E.64 R32, desc[UR6][R32.64] ;  /* 0x0000000620207981 */ /* 0x000ee6000c1e1b00 */
[----:B------:R-:W-:Y:S01]  /*2450*/  IMAD.WIDE.U32 R40, R9, 0x8, R40 ;  /* 0x0000000809287825 */ /* 0x000fe200078e0028 */
[----:B------:R-:W2:Y:S03]  /*2460*/  LDG.E.64 R36, desc[UR6][R36.64] ;  /* 0x0000000624247981 */ /* 0x000ea6000c1e1b00 */
[----:B------:R-:W-:Y:S01]  /*2470*/  IMAD.X R21, RZ, RZ, RZ, P1 ;  /* 0x000000ffff157224 */ /* 0x000fe200008e06ff */
[----:B------:R-:W-:Y:S01]  /*2480*/  LEA R20, P1, R4, UR4, 0x3 ;  /* 0x0000000404147c11 */ /* 0x000fe2000f8218ff */
[----:B------:R-:W-:Y:S01]  /*2490*/  IMAD.X R17, RZ, RZ, RZ, P2 ;  /* 0x000000ffff117224 */ /* 0x000fe200010e06ff */
[----:B------:R-:W-:Y:S01]  /*24a0*/  LEA R16, P2, R50, UR4, 0x3 ;  /* 0x0000000432107c11 */ /* 0x000fe2000f8418ff */
[----:B------:R-:W5:Y:S01]  /*24b0*/  LDG.E.64 R38, desc[UR6][R38.64] ;  /* 0x0000000626267981 */ /* 0x000f62000c1e1b00 */
[----:B------:R-:W-:Y:S01]  /*24c0*/  LEA.HI.X R21, R4, UR5, R21, 0x3, P1 ;  /* 0x0000000504157c11 */ /* 0x000fe200088f1c15 */
[----:B------:R-:W-:Y:S01]  /*24d0*/  IMAD.WIDE R42, R5, 0x8, R44 ;  /* 0x00000008052a7825 */ /* 0x000fe200078e022c */
[----:B------:R-:W-:Y:S01]  /*24e0*/  LEA.HI.X R17, R50, UR5, R17, 0x3, P2 ;  /* 0x0000000532117c11 */ /* 0x000fe200090f1c11 */
[----:B------:R-:W5:Y:S04]  /*24f0*/  LDG.E.64 R40, desc[UR6][R40.64] ;  /* 0x0000000628287981 */ /* 0x000f68000c1e1b00 */
[----:B------:R-:W5:Y:S04]  /*2500*/  LDG.E.64 R42, desc[UR6][R42.64] ;  /* 0x000000062a2a7981 */ /* 0x000f68000c1e1b00 */
[----:B------:R-:W5:Y:S04]  /*2510*/  LDG.E.64 R20, desc[UR6][R20.64+0x8] ;  /* 0x0000080614147981 */ /* 0x000f68000c1e1b00 */
[----:B------:R-:W5:Y:S01]  /*2520*/  LDG.E.64 R16, desc[UR6][R16.64+0x8] ;  /* 0x0000080610107981 */ /* 0x000f62000c1e1b00 */
[----:B------:R-:W-:Y:S01]  /*2530*/  IADD3 R7, PT, PT, R7, 0x2, RZ ;  /* 0x0000000207077810 */ /* 0x000fe20007ffe0ff */
[----:B----4-:R-:W-:-:S02]  /*2540*/  DFMA R18, R30, R22, R18 ;  /* 0x000000161e12722b */ /* 0x010fc40000000012 */
[C---:B---3--:R-:W-:Y:S02]  /*2550*/  DFMA R26, R22.reuse, R32, R26 ;  /* 0x00000020161a722b */ /* 0x048fe4000000001a */
[C---:B--2---:R-:W-:Y:S02]  /*2560*/  DFMA R28, R22.reuse, R36, R28 ;  /* 0x00000024161c722b */ /* 0x044fe4000000001c */
[C---:B-----5:R-:W-:Y:S02]  /*2570*/  DFMA R34, R22.reuse, R38, R34 ;  /* 0x000000261622722b */ /* 0x060fe40000000022 */
[----:B------:R-:W-:Y:S02]  /*2580*/  DFMA R24, R22, R40, R24 ;  /* 0x000000281618722b */ /* 0x000fe40000000018 */
[C---:B------:R-:W-:Y:S02]  /*2590*/  DFMA R26, R42.reuse, R10, R26 ;  /* 0x0000000a2a1a722b */ /* 0x040fe4000000001a */
[----:B------:R-:W-:-:S02]  /*25a0*/  DFMA R28, R42, R14, R28 ;  /* 0x0000000e2a1c722b */ /* 0x000fc4000000001c */
[----:B------:R-:W-:Y:S02]  /*25b0*/  DFMA R34, R42, R12, R34 ;  /* 0x0000000c2a22722b */ /* 0x000fe40000000022 */
[----:B------:R-:W-:Y:S02]  /*25c0*/  DFMA R18, R20, R42, R18 ;  /* 0x0000002a1412722b */ /* 0x000fe40000000012 */
[----:B------:R-:W-:-:S11]  /*25d0*/  DFMA R24, R42, R16, R24 ;  /* 0x000000102a18722b */ /* 0x000fd60000000018 */
.L_x_13:
[----:B------:R-:W-:Y:S05]  /*25e0*/  @P0 BRA `(.L_x_10) ;  /* 0x0000000000640947 */ /* 0x000fea0003800000 */
[----:B------:R-:W0:Y:S01]  /*25f0*/  LDC.64 R10, c[0x0][0x398] ;  /* 0x0000e600ff0a7b82 */ /* 0x000e220000000a00 */
[----:B------:R-:W-:Y:S02]  /*2600*/  IMAD.IADD R6, R8, 0x1, R7 ;  /* 0x0000000108067824 */ /* 0x000fe400078e0207 */
[----:B------:R-:W-:-:S03]  /*2610*/  IMAD R9, R7, R5, R0 ;  /* 0x0000000507097224 */ /* 0x000fc600078e0200 */
[----:B------:R-:W-:Y:S02]  /*2620*/  IADD3 R4, PT, PT, R6, R3, RZ ;  /* 0x0000000306047210 */ /* 0x000fe40007ffe0ff */
[----:B------:R-:W1:Y:S03]  /*2630*/  LDC.64 R16, c[0x0][0x390] ;  /* 0x0000e400ff107b82 */ /* 0x000e660000000a00 */
[----:B------:R-:W-:-:S05]  /*2640*/  IMAD.IADD R12, R4, 0x1, R3 ;  /* 0x00000001040c7824 */ /* 0x000fca00078e0203 */
[----:B------:R-:W-:-:S05]  /*2650*/  IADD3 R14, PT, PT, R12, R3, RZ ;  /* 0x000000030c0e7210 */ /* 0x000fca0007ffe0ff */
[----:B------:R-:W-:Y:S02]  /*2660*/  IMAD.IADD R3, R14, 0x1, R3 ;  /* 0x000000010e037824 */ /* 0x000fe400078e0203 */
[----:B0-----:R-:W-:-:S06]  /*2670*/  IMAD.WIDE R8, R9, 0x8, R10 ;  /* 0x0000000809087825 */ /* 0x001fcc00078e020a */
        /* <DEDUP_REMOVED lines=9> */
[----:B------:R-:W5:Y:S04]  /*2710*/  LDG.E.64 R14, desc[UR6][R14.64] ;  /* 0x000000060e0e7981 */ /* 0x000f68000c1e1b00 */
[----:B------:R-:W5:Y:S01]  /*2720*/  LDG.E.64 R16, desc[UR6][R16.64] ;  /* 0x0000000610107981 */ /* 0x000f62000c1e1b00 */
[----:B--2---:R-:W-:Y:S02]  /*2730*/  DFMA R18, R6, R8, R18 ;  /* 0x000000080612722b */ /* 0x004fe40000000012 */
[C---:B---3--:R-:W-:Y:S02]  /*2740*/  DFMA R26, R8.reuse, R10, R26 ;  /* 0x0000000a081a722b */ /* 0x048fe4000000001a */
[C---:B----4-:R-:W-:Y:S02]  /*2750*/  DFMA R28, R8.reuse, R12, R28 ;  /* 0x0000000c081c722b */ /* 0x050fe4000000001c */
[----:B-----5:R-:W-:-:S02]  /*2760*/  DFMA R34, R8, R14, R34 ;  /* 0x0000000e0822722b */ /* 0x020fc40000000022 */
[----:B------:R-:W-:-:S11]  /*2770*/  DFMA R24, R8, R16, R24 ;  /* 0x000000100818722b */ /* 0x000fd60000000018 */
.L_x_10:
        /* <DEDUP_REMOVED lines=13> */
.L_x_9:
        /* <DEDUP_REMOVED lines=8> */
[----:B0-----:R-:W-:-:S13]  /*28d0*/  ISETP.GE.AND P0, PT, R3, 0x1, PT ;  /* 0x000000010300780c */ /* 0x001fda0003f06270 */
[----:B------:R-:W-:Y:S05]  /*28e0*/  @!P0 BRA `(.L_x_15) ;  /* 0x0000000800688947 */ /* 0x000fea0003800000 */
[C---:B------:R-:W-:Y:S01]  /*28f0*/  VIADD R4, R3.reuse, 0xffffffff ;  /* 0xffffffff03047836 */ /* 0x040fe20000000000 */
[----:B------:R-:W-:Y:S01]  /*2900*/  LOP3.LUT R7, R3, 0x3, RZ, 0xc0, !PT ;  /* 0x0000000303077812 */ /* 0x000fe200078ec0ff */
[----:B------:R-:W-:Y:S01]  /*2910*/  IMAD R8, R2, R3, RZ ;  /* 0x0000000302087224 */ /* 0x000fe200078e02ff */
[----:B------:R-:W-:Y:S02]  /*2920*/  MOV R9, RZ ;  /* 0x000000ff00097202 */ /* 0x000fe40000000f00 */
[----:B------:R-:W-:Y:S02]  /*2930*/  CS2R R38, SRZ ;  /* 0x0000000000267805 */ /* 0x000fe4000001ff00 */
[----:B------:R-:W-:Y:S02]  /*2940*/  ISETP.GE.U32.AND P0, PT, R4, 0x3, PT ;  /* 0x000000030400780c */ /* 0x000fe40003f06070 */
[----:B------:R-:W-:Y:S02]  /*2950*/  CS2R R16, SRZ ;  /* 0x0000000000107805 */ /* 0x000fe4000001ff00 */
[----:B------:R-:W-:-:S02]  /*2960*/  ISETP.NE.AND P1, PT, R7, RZ, PT ;  /* 0x000000ff0700720c */ /* 0x000fc40003f25270 */
[----:B------:R-:W-:Y:S02]  /*2970*/  CS2R R32, SRZ ;  /* 0x0000000000207805 */ /* 0x000fe4000001ff00 */
[----:B------:R-:W-:-:S05]  /*2980*/  CS2R R14, SRZ ;  /* 0x00000000000e7805 */ /* 0x000fca000001ff00 */
[----:B------:R-:W-:Y:S05]  /*2990*/  @!P0 BRA `(.L_x_16) ;  /* 0x0000000400008947 */ /* 0x000fea0003800000 */
[C---:B------:R-:W-:Y:S01]  /*29a0*/  IADD3 R52, PT, PT, R2.reuse, 0x3, RZ ;  /* 0x0000000302347810 */ /* 0x040fe20007ffe0ff */
[C---:B------:R-:W-:Y:S01]  /*29b0*/  VIADD R50, R2.reuse, 0x2 ;  /* 0x0000000202327836 */ /* 0x040fe20000000000 */
[----:B------:R-:W-:Y:S01]  /*29c0*/  LOP3.LUT R9, R3, 0x7ffffffc, RZ, 0xc0, !PT ;  /* 0x7ffffffc03097812 */ /* 0x000fe200078ec0ff */
[-C--:B------:R-:W-:Y:S01]  /*29d0*/  IMAD R51, R2, R3.reuse, R3 ;  /* 0x0000000302337224 */ /* 0x080fe200078e0203 */
[----:B------:R-:W-:Y:S01]  /*29e0*/  MOV R54, R0 ;  /* 0x0000000000367202 */ /* 0x000fe20000000f00 */
[----:B------:R-:W-:Y:S01]  /*29f0*/  IMAD.MOV.U32 R6, RZ, RZ, R8 ;  /* 0x000000ffff067224 */ /* 0x000fe200078e0008 */
[----:B------:R-:W-:Y:S01]  /*2a00*/  CS2R R38, SRZ ;  /* 0x0000000000267805 */ /* 0x000fe2000001ff00 */
[-C--:B------:R-:W-:Y:S02]  /*2a10*/  IMAD R50, R50, R3.reuse, RZ ;  /* 0x0000000332327224 */ /* 0x080fe400078e02ff */
[----:B------:R-:W-:Y:S02]  /*2a20*/  IMAD R52, R52, R3, RZ ;  /* 0x0000000334347224 */ /* 0x000fe400078e02ff */
[----:B------:R-:W-:-:S07]  /*2a30*/  IMAD.MOV R4, RZ, RZ, -R9 ;  /* 0x000000ffff047224 */ /* 0x000fce00078e0a09 */
.L_x_17:
[----:B------:R-:W0:Y:S08]  /*2a40*/  LDC.64 R10, c[0x0][0x390] ;  /* 0x0000e400ff0a7b82 */ /* 0x000e300000000a00 */
[----:B------:R-:W1:Y:S01]  /*2a50*/  LDC.64 R28, c[0x0][0x398] ;  /* 0x0000e600ff1c7b82 */ /* 0x000e620000000a00 */
[----:B0-----:R-:W-:-:S04]  /*2a60*/  IMAD.WIDE.U32 R58, R6, 0x8, R10 ;  /* 0x00000008063a7825 */ /* 0x001fc800078e000a */
[--C-:B------:R-:W-:Y:S01]  /*2a70*/  IMAD.WIDE.U32 R56, R51, 0x8, R10.reuse ;  /* 0x0000000833387825 */ /* 0x100fe200078e000a */
[----:B------:R-:W2:Y:S03]  /*2a80*/  LDG.E.64 R26, desc[UR6][R58.64] ;  /* 0x000000063a1a7981 */ /* 0x000ea6000c1e1b00 */
[----:B------:R-:W-:Y:S01]  /*2a90*/  IMAD.WIDE.U32 R46, R50, 0x8, R10 ;  /* 0x00000008322e7825 */ /* 0x000fe200078e000a */
[----:B------:R-:W3:Y:S03]  /*2aa0*/  LDG.E.64 R24, desc[UR6][R56.64] ;  /* 0x0000000638187981 */ /* 0x000ee6000c1e1b00 */
[----:B-1----:R-:W-:Y:S01]  /*2ab0*/  IMAD.WIDE R28, R54, 0x8, R28 ;  /* 0x00000008361c7825 */ /* 0x002fe200078e021c */
[----:B------:R-:W4:Y:S03]  /*2ac0*/  LDG.E.64 R22, desc[UR6][R46.64] ;  /* 0x000000062e167981 */ /* 0x000f26000c1e1b00 */
[----:B------:R-:W-:Y:S01]  /*2ad0*/  IMAD.WIDE.U32 R10, R52, 0x8, R10 ;  /* 0x00000008340a7825 */ /* 0x000fe200078e000a */
[----:B------:R-:W2:Y:S04]  /*2ae0*/  LDG.E.64 R20, desc[UR6][R28.64] ;  /* 0x000000061c147981 */ /* 0x000ea8000c1e1b00 */
[----:B------:R-:W5:Y:S01]  /*2af0*/  LDG.E.64 R18, desc[UR6][R10.64] ;  /* 0x000000060a127981 */ /* 0x000f62000c1e1b00 */
[----:B------:R-:W-:-:S03]  /*2b00*/  IMAD.WIDE R34, R5, 0x8, R28 ;  /* 0x0000000805227825 */ /* 0x000fc600078e021c */
[----:B------:R-:W5:Y:S04]  /*2b10*/  LDG.E.64 R30, desc[UR6][R58.64+0x8] ;  /* 0x000008063a1e7981 */ /* 0x000f68000c1e1b00 */
[----:B------:R-:W5:Y:S01]  /*2b20*/  LDG.E.64 R12, desc[UR6][R34.64] ;  /* 0x00000006220c7981 */ /* 0x000f62000c1e1b00 */
[----:B------:R-:W-:-:S03]  /*2b30*/  IMAD.WIDE R60, R5, 0x8, R34 ;  /* 0x00000008053c7825 */ /* 0x000fc600078e0222 */
[----:B------:R-:W5:Y:S04]  /*2b40*/  LDG.E.64 R36, desc[UR6][R46.64+0x10] ;  /* 0x000010062e247981 */ /* 0x000f68000c1e1b00 */
[----:B------:R-:W5:Y:S04]  /*2b50*/  LDG.E.64 R28, desc[UR6][R60.64] ;  /* 0x000000063c1c7981 */ /* 0x000f68000c1e1b00 */
[----:B------:R-:W5:Y:S04]  /*2b60*/  LDG.E.64 R34, desc[UR6][R56.64+0x10] ;  /* 0x0000100638227981 */ /* 0x000f68000c1e1b00 */
[----:B------:R-:W5:Y:S04]  /*2b70*/  LDG.E.64 R40, desc[UR6][R10.64+0x10] ;  /* 0x000010060a287981 */ /* 0x000f68000c1e1b00 */
[----:B------:R-:W5:Y:S04]  /*2b80*/  LDG.E.64 R42, desc[UR6][R56.64+0x18] ;  /* 0x00001806382a7981 */ /* 0x000f68000c1e1b00 */
[----:B------:R-:W5:Y:S04]  /*2b90*/  LDG.E.64 R44, desc[UR6][R46.64+0x18] ;  /* 0x000018062e2c7981 */ /* 0x000f68000c1e1b00 */
[----:B------:R-:W5:Y:S01]  /*2ba0*/  LDG.E.64 R48, desc[UR6][R10.64+0x18] ;  /* 0x000018060a307981 */ /* 0x000f62000c1e1b00 */
[----:B--2---:R-:W-:-:S02]  /*2bb0*/  DFMA R32, R26, R20, R32 ;  /* 0x000000141a20722b */ /* 0x004fc40000000020 */
[C---:B---3--:R-:W-:Y:S01]  /*2bc0*/  DFMA R14, R20.reuse, R24, R14 ;  /* 0x00000018140e722b */ /* 0x048fe2000000000e */
[----:B------:R-:W2:Y:S01]  /*2bd0*/  LDG.E.64 R26, desc[UR6][R10.64+0x8] ;  /* 0x000008060a1a7981 */ /* 0x000ea2000c1e1b00 */
[C---:B----4-:R-:W-:Y:S02]  /*2be0*/  DFMA R16, R20.reuse, R22, R16 ;  /* 0x000000161410722b */ /* 0x050fe40000000010 */
[----:B-----5:R-:W-:Y:S01]  /*2bf0*/  DFMA R18, R20, R18, R38 ;  /* 0x000000121412722b */ /* 0x020fe20000000026 */
[----:B------:R-:W3:Y:S04]  /*2c00*/  LDG.E.64 R22, desc[UR6][R46.64+0x8] ;  /* 0x000008062e167981 */ /* 0x000ee8000c1e1b00 */
[----:B------:R-:W4:Y:S01]  /*2c10*/  LDG.E.64 R20, desc[UR6][R56.64+0x8] ;  /* 0x0000080638147981 */ /* 0x000f22000c1e1b00 */
[----:B------:R-:W-:-:S03]  /*2c20*/  IMAD.WIDE R38, R5, 0x8, R60 ;  /* 0x0000000805267825 */ /* 0x000fc600078e023c */
[----:B------:R-:W5:Y:S01]  /*2c30*/  LDG.E.64 R24, desc[UR6][R58.64+0x10] ;  /* 0x000010063a187981 */ /* 0x000f62000c1e1b00 */
[----:B------:R-:W-:-:S03]  /*2c40*/  DFMA R30, R30, R12, R32 ;  /* 0x0000000c1e1e722b */ /* 0x000fc60000000020 */
[----:B------:R-:W5:Y:S04]  /*2c50*/  LDG.E.64 R32, desc[UR6][R58.64+0x18] ;  /* 0x000018063a207981 */ /* 0x000f68000c1e1b00 */
[----:B------:R-:W5:Y:S01]  /*2c60*/  LDG.E.64 R38, desc[UR6][R38.64] ;  /* 0x0000000626267981 */ /* 0x000f62000c1e1b00 */
[----:B------:R-:W-:-:S04]  /*2c70*/  IADD3 R4, PT, PT, R4, 0x4, RZ ;  /* 0x0000000404047810 */ /* 0x000fc80007ffe0ff */
[----:B------:R-:W-:Y:S01]  /*2c80*/  ISETP.NE.AND P0, PT, R4, RZ, PT ;  /* 0x000000ff0400720c */ /* 0x000fe20003f05270 */
[----:B------:R-:W-:Y:S01]  /*2c90*/  VIADD R6, R6, 0x4 ;  /* 0x0000000406067836 */ /* 0x000fe20000000000 */
[----:B------:R-:W-:Y:S01]  /*2ca0*/  IADD3 R51, PT, PT, R51, 0x4, RZ ;  /* 0x0000000433337810 */ /* 0x000fe20007ffe0ff */
[----:B------:R-:W-:Y:S01]  /*2cb0*/  VIADD R50, R50, 0x4 ;  /* 0x0000000432327836 */ /* 0x000fe20000000000 */
[----:B------:R-:W-:Y:S01]  /*2cc0*/  IADD3 R52, PT, PT, R52, 0x4, RZ ;  /* 0x0000000434347810 */ /* 0x000fe20007ffe0ff */
[----:B------:R-:W-:Y:S01]  /*2cd0*/  IMAD R54, R5, 0x4, R54 ;  /* 0x0000000405367824 */ /* 0x000fe200078e0236 */
[C---:B--2---:R-:W-:Y:S02]  /*2ce0*/  DFMA R18, R12.reuse, R26, R18 ;  /* 0x0000001a0c12722b */ /* 0x044fe40000000012 */
[C---:B---3--:R-:W-:Y:S02]  /*2cf0*/  DFMA R16, R12.reuse, R22, R16 ;  /* 0x000000160c10722b */ /* 0x048fe40000000010 */
[----:B----4-:R-:W-:-:S04]  /*2d00*/  DFMA R14, R12, R20, R14 ;  /* 0x000000140c0e722b */ /* 0x010fc8000000000e */
[----:B------:R-:W-:Y:S02]  /*2d10*/  DFMA R18, R28, R40, R18 ;  /* 0x000000281c12722b */ /* 0x000fe40000000012 */
[----:B-----5:R-:W-:Y:S02]  /*2d20*/  DFMA R24, R24, R28, R30 ;  /* 0x0000001c1818722b */ /* 0x020fe4000000001e */
[C---:B------:R-:W-:Y:S02]  /*2d30*/  DFMA R16, R28.reuse, R36, R16 ;  /* 0x000000241c10722b */ /* 0x040fe40000000010 */
[----:B------:R-:W-:-:S04]  /*2d40*/  DFMA R14, R28, R34, R14 ;  /* 0x000000221c0e722b */ /* 0x000fc8000000000e */
[----:B------:R-:W-:Y:S02]  /*2d50*/  DFMA R32, R32, R38, R24 ;  /* 0x000000262020722b */ /* 0x000fe40000000018 */
[C---:B------:R-:W-:Y:S02]  /*2d60*/  DFMA R16, R38.reuse, R44, R16 ;  /* 0x0000002c2610722b */ /* 0x040fe40000000010 */
[C---:B------:R-:W-:Y:S02]  /*2d70*/  DFMA R14, R38.reuse, R42, R14 ;  /* 0x0000002a260e722b */ /* 0x040fe4000000000e */
[----:B------:R-:W-:Y:S01]  /*2d80*/  DFMA R38, R38, R48, R18 ;  /* 0x000000302626722b */ /* 0x000fe20000000012 */
[----:B------:R-:W-:Y:S10]  /*2d90*/  @P0 BRA `(.L_x_17) ;  /* 0xfffffffc00280947 */ /* 0x000ff4000383ffff */
.L_x_16:
[----:B------:R-:W-:Y:S05]  /*2da0*/  @!P1 BRA `(.L_x_15) ;  /* 0x0000000400389947 */ /* 0x000fea0003800000 */
[----:B------:R-:W-:Y:S02]  /*2db0*/  ISETP.NE.AND P1, PT, R7, 0x1, PT ;  /* 0x000000010700780c */ /* 0x000fe40003f25270 */
[----:B------:R-:W-:-:S04]  /*2dc0*/  LOP3.LUT R4, R3, 0x1, RZ, 0xc0, !PT ;  /* 0x0000000103047812 */ /* 0x000fc800078ec0ff */
[----:B------:R-:W-:-:S07]  /*2dd0*/  ISETP.NE.U32.AND P0, PT, R4, 0x1, PT ;  /* 0x000000010400780c */ /* 0x000fce0003f05070 */
[----:B------:R-:W-:Y:S06]  /*2de0*/  @!P1 BRA `(.L_x_18) ;  /* 0x0000000000d09947 */ /* 0x000fec0003800000 */
[----:B------:R-:W0:Y:S01]  /*2df0*/  LDCU.64 UR4, c[0x0][0x390] ;  /* 0x00007200ff0477ac */ /* 0x000e220008000a00 */
[----:B------:R-:W1:Y:S01]  /*2e00*/  LDC.64 R18, c[0x0][0x390] ;  /* 0x0000e400ff127b82 */ /* 0x000e620000000a00 */
[C---:B------:R-:W-:Y:S01]  /*2e10*/  IADD3 R6, P1, PT, R8.reuse, R9, RZ ;  /* 0x0000000908067210 */ /* 0x040fe20007f3e0ff */
[C---:B------:R-:W-:Y:S01]  /*2e20*/  IMAD.IADD R30, R8.reuse, 0x1, R9 ;  /* 0x00000001081e7824 */ /* 0x040fe200078e0209 */
[----:B------:R-:W-:Y:S01]  /*2e30*/  IADD3 R10, PT, PT, R8, R3, RZ ;  /* 0x00000003080a7210 */ /* 0x000fe20007ffe0ff */
[----:B------:R-:W-:Y:S02]  /*2e40*/  IMAD R35, R9, R5, R0 ;  /* 0x0000000509237224 */ /* 0x000fe400078e0200 */
[----:B------:R-:W-:Y:S01]  /*2e50*/  IMAD.X R7, RZ, RZ, RZ, P1 ;  /* 0x000000ffff077224 */ /* 0x000fe200008e06ff */
[C---:B------:R-:W-:Y:S01]  /*2e60*/  IADD3 R4, P2, PT, R10.reuse, R9, RZ ;  /* 0x000000090a047210 */ /* 0x040fe20007f5e0ff */
[----:B------:R-:W2:Y:S01]  /*2e70*/  LDC.64 R22, c[0x0][0x398] ;  /* 0x0000e600ff167b82 */ /* 0x000ea20000000a00 */
[----:B------:R-:W-:-:S02]  /*2e80*/  IADD3 R12, PT, PT, R10, R3, RZ ;  /* 0x000000030a0c7210 */ /* 0x000fc40007ffe0ff */
[----:B------:R-:W-:-:S05]  /*2e90*/  IADD3 R28, PT, PT, R30, R3, RZ ;  /* 0x000000031e1c7210 */ /* 0x000fca0007ffe0ff */
[----:B------:R-:W-:Y:S01]  /*2ea0*/  IMAD.IADD R26, R28, 0x1, R3 ;  /* 0x000000011c1a7824 */ /* 0x000fe200078e0203 */
[----:B0-----:R-:W-:-:S04]  /*2eb0*/  LEA R20, P1, R6, UR4, 0x3 ;  /* 0x0000000406147c11 */ /* 0x001fc8000f8218ff */
[----:B------:R-:W-:Y:S01]  /*2ec0*/  LEA.HI.X R21, R6, UR5, R7, 0x3, P1 ;  /* 0x0000000506157c11 */ /* 0x000fe200088f1c07 */
[----:B------:R-:W-:Y:S01]  /*2ed0*/  IMAD.X R7, RZ, RZ, RZ, P2 ;  /* 0x000000ffff077224 */ /* 0x000fe200010e06ff */
[----:B------:R-:W-:Y:S01]  /*2ee0*/  IADD3 R13, P2, PT, R12, R9, RZ ;  /* 0x000000090c0d7210 */ /* 0x000fe20007f5e0ff */
[----:B-1----:R-:W-:Y:S01]  /*2ef0*/  IMAD.WIDE.U32 R30, R30, 0x8, R18 ;  /* 0x000000081e1e7825 */ /* 0x002fe200078e0012 */
[----:B------:R-:W-:Y:S02]  /*2f00*/  LEA R10, P1, R4, UR4, 0x3 ;  /* 0x00000004040a7c11 */ /* 0x000fe4000f8218ff */
[-C--:B------:R-:W-:Y:S01]  /*2f10*/  IADD3 R6, PT, PT, R12, R3.reuse, RZ ;  /* 0x000000030c067210 */ /* 0x080fe20007ffe0ff */
[----:B------:R-:W-:Y:S01]  /*2f20*/  IMAD.X R24, RZ, RZ, RZ, P2 ;  /* 0x000000ffff187224 */ /* 0x000fe200010e06ff */
[----:B------:R-:W-:Y:S01]  /*2f30*/  LEA.HI.X R11, R4, UR5, R7, 0x3, P1 ;  /* 0x00000005040b7c11 */ /* 0x000fe200088f1c07 */
[--C-:B------:R-:W-:Y:S01]  /*2f40*/  IMAD.WIDE.U32 R28, R28, 0x8, R18.reuse ;  /* 0x000000081c1c7825 */ /* 0x100fe200078e0012 */
[C---:B------:R-:W-:Y:S01]  /*2f50*/  LEA R12, P1, R13.reuse, UR4, 0x3 ;  /* 0x000000040d0c7c11 */ /* 0x040fe2000f8218ff */
[----:B------:R-:W3:Y:S01]  /*2f60*/  LDG.E.64 R30, desc[UR6][R30.64] ;  /* 0x000000061e1e7981 */ /* 0x000ee2000c1e1b00 */
[C---:B------:R-:W-:Y:S01]  /*2f70*/  IADD3 R25, PT, PT, R26.reuse, R3, RZ ;  /* 0x000000031a197210 */ /* 0x040fe20007ffe0ff */
[----:B------:R-:W-:Y:S01]  /*2f80*/  IMAD.WIDE.U32 R26, R26, 0x8, R18 ;  /* 0x000000081a1a7825 */ /* 0x000fe200078e0012 */
[----:B------:R-:W-:Y:S01]  /*2f90*/  LEA.HI.X R13, R13, UR5, R24, 0x3, P1 ;  /* 0x000000050d0d7c11 */ /* 0x000fe200088f1c18 */
[----:B------:R-:W4:Y:S01]  /*2fa0*/  LDG.E.64 R28, desc[UR6][R28.64] ;  /* 0x000000061c1c7981 */ /* 0x000f22000c1e1b00 */
[----:B------:R-:W-:Y:S01]  /*2fb0*/  IADD3 R4, P3, PT, R6, R9, RZ ;  /* 0x0000000906047210 */ /* 0x000fe20007f7e0ff */
[----:B------:R-:W-:-:S02]  /*2fc0*/  IMAD.WIDE.U32 R24, R25, 0x8, R18 ;  /* 0x0000000819187825 */ /* 0x000fc400078e0012 */
[----:B------:R-:W5:Y:S01]  /*2fd0*/  LDG.E.64 R26, desc[UR6][R26.64] ;  /* 0x000000061a1a7981 */ /* 0x000f62000c1e1b00 */
[----:B------:R-:W-:Y:S01]  /*2fe0*/  IADD3.X R7, PT, PT, RZ, RZ, RZ, P3, !PT ;  /* 0x000000ffff077210 */ /* 0x000fe20001ffe4ff */
[----:B--2---:R-:W-:Y:S01]  /*2ff0*/  IMAD.WIDE R34, R35, 0x8, R22 ;  /* 0x0000000823227825 */ /* 0x004fe200078e0216 */
[C---:B------:R-:W-:Y:S01]  /*3000*/  LEA R6, P2, R4.reuse, UR4, 0x3 ;  /* 0x0000000404067c11 */ /* 0x040fe2000f8418ff */
[----:B------:R-:W2:Y:S03]  /*3010*/  LDG.E.64 R24, desc[UR6][R24.64] ;  /* 0x0000000618187981 */ /* 0x000ea6000c1e1b00 */
[----:B------:R-:W-:Y:S01]  /*3020*/  LEA.HI.X R7, R4, UR5, R7, 0x3, P2 ;  /* 0x0000000504077c11 */ /* 0x000fe200090f1c07 */
[----:B------:R-:W3:Y:S01]  /*3030*/  LDG.E.64 R18, desc[UR6][R34.64] ;  /* 0x0000000622127981 */ /* 0x000ee2000c1e1b00 */
[----:B------:R-:W-:-:S03]  /*3040*/  IMAD.WIDE R22, R5, 0x8, R34 ;  /* 0x0000000805167825 */ /* 0x000fc600078e0222 */
[----:B------:R-:W2:Y:S04]  /*3050*/  LDG.E.64 R20, desc[UR6][R20.64+0x8] ;  /* 0x0000080614147981 */ /* 0x000ea8000c1e1b00 */
[----:B------:R-:W2:Y:S04]  /*3060*/  LDG.E.64 R22, desc[UR6][R22.64] ;  /* 0x0000000616167981 */ /* 0x000ea8000c1e1b00 */
[----:B------:R-:W2:Y:S04]  /*3070*/  LDG.E.64 R10, desc[UR6][R10.64+0x8] ;  /* 0x000008060a0a7981 */ /* 0x000ea8000c1e1b00 */
[----:B------:R-:W2:Y:S04]  /*3080*/  LDG.E.64 R12, desc[UR6][R12.64+0x8] ;  /* 0x000008060c0c7981 */ /* 0x000ea8000c1e1b00 */
[----:B------:R-:W2:Y:S01]  /*3090*/  LDG.E.64 R6, desc[UR6][R6.64+0x8] ;  /* 0x0000080606067981 */ /* 0x000ea2000c1e1b00 */
[----:B------:R-:W-:Y:S01]  /*30a0*/  VIADD R9, R9, 0x2 ;  /* 0x0000000209097836 */ /* 0x000fe20000000000 */
[----:B---3--:R-:W-:-:S02]  /*30b0*/  DFMA R32, R30, R18, R32 ;  /* 0x000000121e20722b */ /* 0x008fc40000000020 */
[C---:B----4-:R-:W-:Y:S02]  /*30c0*/  DFMA R14, R18.reuse, R28, R14 ;  /* 0x0000001c120e722b */ /* 0x050fe4000000000e */
[C---:B-----5:R-:W-:Y:S02]  /*30d0*/  DFMA R16, R18.reuse, R26, R16 ;  /* 0x0000001a1210722b */ /* 0x060fe40000000010 */
[----:B--2---:R-:W-:Y:S02]  /*30e0*/  DFMA R38, R18, R24, R38 ;  /* 0x000000181226722b */ /* 0x004fe40000000026 */
[----:B------:R-:W-:Y:S02]  /*30f0*/  DFMA R32, R20, R22, R32 ;  /* 0x000000161420722b */ /* 0x000fe40000000020 */
[C---:B------:R-:W-:Y:S02]  /*3100*/  DFMA R14, R22.reuse, R10, R14 ;  /* 0x0000000a160e722b */ /* 0x040fe4000000000e */
[----:B------:R-:W-:-:S02]  /*3110*/  DFMA R16, R22, R12, R16 ;  /* 0x0000000c1610722b */ /* 0x000fc40000000010 */
[----:B------:R-:W-:-:S11]  /*3120*/  DFMA R38, R22, R6, R38 ;  /* 0x000000061626722b */ /* 0x000fd60000000026 */
.L_x_18:
[----:B------:R-:W-:Y:S05]  /*3130*/  @P0 BRA `(.L_x_15) ;  /* 0x0000000000540947 */ /* 0x000fea0003800000 */
[----:B------:R-:W0:Y:S01]  /*3140*/  LDC.64 R6, c[0x0][0x398] ;  /* 0x0000e600ff067b82 */ /* 0x000e220000000a00 */
[----:B------:R-:W-:Y:S01]  /*3150*/  IADD3 R4, PT, PT, R8, R9, RZ ;  /* 0x0000000908047210 */ /* 0x000fe20007ffe0ff */
[----:B------:R-:W-:-:S04]  /*3160*/  IMAD R9, R9, R5, R0 ;  /* 0x0000000509097224 */ /* 0x000fc800078e0200 */
[----:B------:R-:W-:Y:S02]  /*3170*/  IMAD.IADD R10, R4, 0x1, R3 ;  /* 0x00000001040a7824 */ /* 0x000fe400078e0203 */
[----:B------:R-:W1:Y:S03]  /*3180*/  LDC.64 R18, c[0x0][0x390] ;  /* 0x0000e400ff127b82 */ /* 0x000e660000000a00 */
        /* <DEDUP_REMOVED lines=9> */
[----:B------:R-:W-:Y:S02]  /*3220*/  IMAD.WIDE.U32 R18, R3, 0x8, R18 ;  /* 0x0000000803127825 */ /* 0x000fe400078e0012 */
[----:B------:R-:W4:Y:S04]  /*3230*/  LDG.E.64 R12, desc[UR6][R12.64] ;  /* 0x000000060c0c7981 */ /* 0x000f28000c1e1b00 */
[----:B------:R-:W5:Y:S01]  /*3240*/  LDG.E.64 R18, desc[UR6][R18.64] ;  /* 0x0000000612127981 */ /* 0x000f62000c1e1b00 */
[----:B--2---:R-:W-:-:S02]  /*3250*/  DFMA R32, R6, R8, R32 ;  /* 0x000000080620722b */ /* 0x004fc40000000020 */
[C---:B---3--:R-:W-:Y:S02]  /*3260*/  DFMA R14, R8.reuse, R10, R14 ;  /* 0x0000000a080e722b */ /* 0x048fe4000000000e */
[C---:B----4-:R-:W-:Y:S02]  /*3270*/  DFMA R16, R8.reuse, R12, R16 ;  /* 0x0000000c0810722b */ /* 0x050fe40000000010 */
[----:B-----5:R-:W-:-:S11]  /*3280*/  DFMA R38, R8, R18, R38 ;  /* 0x000000120826722b */ /* 0x020fd60000000026 */
.L_x_15:
        /* <DEDUP_REMOVED lines=11> */
.L_x_14:
[----:B------:R-:W-:-:S04]  /*3340*/  IADD3 R3, PT, PT, R4, -0x3, RZ ;  /* 0xfffffffd04037810 */ /* 0x000fc80007ffe0ff */
[----:B------:R-:W-:-:S13]  /*3350*/  ISETP.NE.OR P1, PT, R2, R3, P0 ;  /* 0x000000030200720c */ /* 0x000fda0000725670 */
[----:B------:R-:W-:Y:S05]  /*3360*/  @P1 BRA `(.L_x_19) ;  /* 0x0000000800341947 */ /* 0x000fea0003800000 */
[----:B------:R-:W0:Y:S01]  /*3370*/  LDC R3, c[0x0][0x388] ;  /* 0x0000e200ff037b82 */ /* 0x000e220000000800 */
        /* <DEDUP_REMOVED lines=13> */
[----:B------:R-:W-:-:S07]  /*3450*/  CS2R R8, SRZ ;  /* 0x0000000000087805 */ /* 0x000fce000001ff00 */
[----:B------:R-:W-:Y:S05]  /*3460*/  @!P0 BRA `(.L_x_21) ;  /* 0x0000000000d08947 */ /* 0x000fea0003800000 */
[C---:B------:R-:W-:Y:S01]  /*3470*/  VIADD R50, R2.reuse, 0x2 ;  /* 0x0000000202327836 */ /* 0x040fe20000000000 */
[----:B------:R-:W-:Y:S01]  /*3480*/  LOP3.LUT R49, R3, 0x7ffffffc, RZ, 0xc0, !PT ;  /* 0x7ffffffc03317812 */ /* 0x000fe200078ec0ff */
[-C--:B------:R-:W-:Y:S01]  /*3490*/  IMAD R51, R2, R3.reuse, R3 ;  /* 0x0000000302337224 */ /* 0x080fe200078e0203 */
[----:B------:R-:W-:Y:S01]  /*34a0*/  MOV R6, R48 ;  /* 0x0000003000067202 */ /* 0x000fe20000000f00 */
[----:B------:R-:W-:Y:S01]  /*34b0*/  IMAD.MOV.U32 R52, RZ, RZ, R0 ;  /* 0x000000ffff347224 */ /* 0x000fe200078e0000 */
[----:B------:R-:W-:Y:S01]  /*34c0*/  CS2R R12, SRZ ;  /* 0x00000000000c7805 */ /* 0x000fe2000001ff00 */
[----:B------:R-:W-:Y:S01]  /*34d0*/  IMAD R50, R50, R3, RZ ;  /* 0x0000000332327224 */ /* 0x000fe200078e02ff */
[----:B------:R-:W-:-:S07]  /*34e0*/  IADD3 R4, PT, PT, -R49, RZ, RZ ;  /* 0x000000ff31047210 */ /* 0x000fce0007ffe1ff */
.L_x_22:
[----:B------:R-:W0:Y:S08]  /*34f0*/  LDC.64 R44, c[0x0][0x390] ;  /* 0x0000e400ff2c7b82 */ /* 0x000e300000000a00 */
[----:B------:R-:W1:Y:S01]  /*3500*/  LDC.64 R14, c[0x0][0x398] ;  /* 0x0000e600ff0e7b82 */ /* 0x000e620000000a00 */
[----:B0-----:R-:W-:-:S04]  /*3510*/  IMAD.WIDE.U32 R58, R6, 0x8, R44 ;  /* 0x00000008063a7825 */ /* 0x001fc800078e002c */
[----:B------:R-:W-:Y:S01]  /*3520*/  IMAD.WIDE.U32 R54, R51, 0x8, R44 ;  /* 0x0000000833367825 */ /* 0x000fe200078e002c */
[----:B------:R-:W2:Y:S03]  /*3530*/  LDG.E.64 R42, desc[UR6][R58.64] ;  /* 0x000000063a2a7981 */ /* 0x000ea6000c1e1b00 */
[----:B-1----:R-:W-:Y:S01]  /*3540*/  IMAD.WIDE R14, R52, 0x8, R14 ;  /* 0x00000008340e7825 */ /* 0x002fe200078e020e */
[----:B------:R-:W3:Y:S03]  /*3550*/  LDG.E.64 R40, desc[UR6][R54.64] ;  /* 0x0000000636287981 */ /* 0x000ee6000c1e1b00 */
[----:B------:R-:W-:Y:S01]  /*3560*/  IMAD.WIDE.U32 R44, R50, 0x8, R44 ;  /* 0x00000008322c7825 */ /* 0x000fe200078e002c */
[----:B------:R0:W2:Y:S04]  /*3570*/  LDG.E.64 R36, desc[UR6][R14.64] ;  /* 0x000000060e247981 */ /* 0x0000a8000c1e1b00 */
[----:B------:R-:W4:Y:S01]  /*3580*/  LDG.E.64 R38, desc[UR6][R44.64] ;  /* 0x000000062c267981 */ /* 0x000f22000c1e1b00 */
[----:B------:R-:W-:-:S03]  /*3590*/  IMAD.WIDE R16, R5, 0x8, R14 ;  /* 0x0000000805107825 */ /* 0x000fc600078e020e */
[----:B------:R-:W5:Y:S04]  /*35a0*/  LDG.E.64 R34, desc[UR6][R58.64+0x8] ;  /* 0x000008063a227981 */ /* 0x000f68000c1e1b00 */
[----:B------:R-:W5:Y:S01]  /*35b0*/  LDG.E.64 R28, desc[UR6][R16.64] ;  /* 0x00000006101c7981 */ /* 0x000f62000c1e1b00 */
[----:B------:R-:W-:-:S03]  /*35c0*/  IMAD.WIDE R56, R5, 0x8, R16 ;  /* 0x0000000805387825 */ /* 0x000fc600078e0210 */
[----:B------:R-:W5:Y:S04]  /*35d0*/  LDG.E.64 R32, desc[UR6][R54.64+0x8] ;  /* 0x0000080636207981 */ /* 0x000f68000c1e1b00 */
[----:B------:R-:W5:Y:S01]  /*35e0*/  LDG.E.64 R30, desc[UR6][R44.64+0x8] ;  /* 0x000008062c1e7981 */ /* 0x000f62000c1e1b00 */
[----:B0-----:R-:W-:-:S03]  /*35f0*/  IMAD.WIDE R14, R5, 0x8, R56 ;  /* 0x00000008050e7825 */ /* 0x001fc600078e0238 */
[----:B------:R-:W5:Y:S04]  /*3600*/  LDG.E.64 R26, desc[UR6][R58.64+0x10] ;  /* 0x000010063a1a7981 */ /* 0x000f68000c1e1b00 */
[----:B------:R-:W5:Y:S04]  /*3610*/  LDG.E.64 R20, desc[UR6][R56.64] ;  /* 0x0000000638147981 */ /* 0x000f68000c1e1b00 */
[----:B------:R-:W5:Y:S04]  /*3620*/  LDG.E.64 R24, desc[UR6][R54.64+0x10] ;  /* 0x0000100636187981 */ /* 0x000f68000c1e1b00 */
[----:B------:R-:W5:Y:S04]  /*3630*/  LDG.E.64 R22, desc[UR6][R44.64+0x10] ;  /* 0x000010062c167981 */ /* 0x000f68000c1e1b00 */
[----:B------:R-:W5:Y:S04]  /*3640*/  LDG.E.64 R18, desc[UR6][R58.64+0x18] ;  /* 0x000018063a127981 */ /* 0x000f68000c1e1b00 */
[----:B------:R-:W5:Y:S04]  /*3650*/  LDG.E.64 R14, desc[UR6][R14.64] ;  /* 0x000000060e0e7981 */ /* 0x000f68000c1e1b00 */
[----:B------:R-:W5:Y:S04]  /*3660*/  LDG.E.64 R16, desc[UR6][R54.64+0x18] ;  /* 0x0000180636107981 */ /* 0x000f68000c1e1b00 */
[----:B------:R-:W5:Y:S01]  /*3670*/  LDG.E.64 R46, desc[UR6][R44.64+0x18] ;  /* 0x000018062c2e7981 */ /* 0x000f62000c1e1b00 */
[----:B------:R-:W-:-:S05]  /*3680*/  VIADD R4, R4, 0x4 ;  /* 0x0000000404047836 */ /* 0x000fca0000000000 */
[----:B------:R-:W-:Y:S01]  /*3690*/  ISETP.NE.AND P0, PT, R4, RZ, PT ;  /* 0x000000ff0400720c */ /* 0x000fe20003f05270 */
[----:B------:R-:W-:Y:S01]  /*36a0*/  VIADD R51, R51, 0x4 ;  /* 0x0000000433337836 */ /* 0x000fe20000000000 */
[----:B------:R-:W-:Y:S01]  /*36b0*/  IADD3 R6, PT, PT, R6, 0x4, RZ ;  /* 0x0000000406067810 */ /* 0x000fe20007ffe0ff */
[----:B------:R-:W-:Y:S01]  /*36c0*/  IMAD R52, R5, 0x4, R52 ;  /* 0x0000000405347824 */ /* 0x000fe200078e0234 */
[----:B------:R-:W-:Y:S01]  /*36d0*/  IADD3 R50, PT, PT, R50, 0x4, RZ ;  /* 0x0000000432327810 */ /* 0x000fe20007ffe0ff */
[----:B--2---:R-:W-:Y:S02]  /*36e0*/  DFMA R42, R42, R36, R10 ;  /* 0x000000242a2a722b */ /* 0x004fe4000000000a */
[C---:B---3--:R-:W-:Y:S02]  /*36f0*/  DFMA R40, R36.reuse, R40, R8 ;  /* 0x000000282428722b */ /* 0x048fe40000000008 */
[----:B----4-:R-:W-:-:S04]  /*3700*/  DFMA R38, R36, R38, R12 ;  /* 0x000000262426722b */ /* 0x010fc8000000000c */
[----:B-----5:R-:W-:Y:S02]  /*3710*/  DFMA R34, R34, R28, R42 ;  /* 0x0000001c2222722b */ /* 0x020fe4000000002a */
[C---:B------:R-:W-:Y:S02]  /*3720*/  DFMA R32, R28.reuse, R32, R40 ;  /* 0x000000201c20722b */ /* 0x040fe40000000028 */
[----:B------:R-:W-:-:S04]  /*3730*/  DFMA R30, R28, R30, R38 ;  /* 0x0000001e1c1e722b */ /* 0x000fc80000000026 */
[----:B------:R-:W-:Y:S02]  /*3740*/  DFMA R26, R26, R20, R34 ;  /* 0x000000141a1a722b */ /* 0x000fe40000000022 */
[C---:B------:R-:W-:Y:S02]  /*3750*/  DFMA R24, R20.reuse, R24, R32 ;  /* 0x000000181418722b */ /* 0x040fe40000000020 */
[----:B------:R-:W-:-:S04]  /*3760*/  DFMA R22, R20, R22, R30 ;  /* 0x000000161416722b */ /* 0x000fc8000000001e */
[----:B------:R-:W-:Y:S02]  /*3770*/  DFMA R10, R18, R14, R26 ;  /* 0x0000000e120a722b */ /* 0x000fe4000000001a */
[C---:B------:R-:W-:Y:S02]  /*3780*/  DFMA R8, R14.reuse, R16, R24 ;  /* 0x000000100e08722b */ /* 0x040fe40000000018 */
[----:B------:R-:W-:Y:S01]  /*3790*/  DFMA R12, R14, R46, R22 ;  /* 0x0000002e0e0c722b */ /* 0x000fe20000000016 */
[----:B------:R-:W-:Y:S10]  /*37a0*/  @P0 BRA `(.L_x_22) ;  /* 0xfffffffc00500947 */ /* 0x000ff4000383ffff */
.L_x_21:
[----:B------:R-:W-:Y:S05]  /*37b0*/  @!P1 BRA `(.L_x_20) ;  /* 0x0000000000fc9947 */ /* 0x000fea0003800000 */
[----:B------:R-:W-:Y:S02]  /*37c0*/  ISETP.NE.AND P1, PT, R7, 0x1, PT ;  /* 0x000000010700780c */ /* 0x000fe40003f25270 */
[----:B------:R-:W-:-:S04]  /*37d0*/  LOP3.LUT R4, R3, 0x1, RZ, 0xc0, !PT ;  /* 0x0000000103047812 */ /* 0x000fc800078ec0ff */
[----:B------:R-:W-:-:S07]  /*37e0*/  ISETP.NE.U32.AND P0, PT, R4, 0x1, PT ;  /* 0x000000010400780c */ /* 0x000fce0003f05070 */
[----:B------:R-:W-:Y:S06]  /*37f0*/  @!P1 BRA `(.L_x_23) ;  /* 0x0000000000a49947 */ /* 0x000fec0003800000 */
[----:B------:R-:W0:Y:S01]  /*3800*/  LDCU.64 UR4, c[0x0][0x390] ;  /* 0x00007200ff0477ac */ /* 0x000e220008000a00 */
[----:B------:R-:W1:Y:S01]  /*3810*/  LDC.64 R20, c[0x0][0x398] ;  /* 0x0000e600ff147b82 */ /* 0x000e620000000a00 */
[C---:B------:R-:W-:Y:S01]  /*3820*/  IADD3 R24, PT, PT, R48.reuse, R3, RZ ;  /* 0x0000000330187210 */ /* 0x040fe20007ffe0ff */
[----:B------:R-:W-:Y:S01]  /*3830*/  IMAD R19, R49, R5, R0 ;  /* 0x0000000531137224 */ /* 0x000fe200078e0200 */
[-C--:B------:R-:W-:Y:S02]  /*3840*/  IADD3 R17, P1, PT, R48, R49.reuse, RZ ;  /* 0x0000003130117210 */ /* 0x080fe40007f3e0ff */
[-C--:B------:R-:W-:Y:S02]  /*3850*/  IADD3 R4, P2, PT, R24, R49.reuse, RZ ;  /* 0x0000003118047210 */ /* 0x080fe40007f5e0ff */
[----:B------:R-:W-:Y:S01]  /*3860*/  IADD3 R18, PT, PT, R48, R49, RZ ;  /* 0x0000003130127210 */ /* 0x000fe20007ffe0ff */
[----:B------:R-:W2:Y:S01]  /*3870*/  LDC.64 R6, c[0x0][0x390] ;  /* 0x0000e400ff067b82 */ /* 0x000ea20000000a00 */
[----:B------:R-:W-:-:S02]  /*3880*/  IMAD.X R22, RZ, RZ, RZ, P1 ;  /* 0x000000ffff167224 */ /* 0x000fc400008e06ff */
[----:B------:R-:W-:Y:S01]  /*3890*/  IMAD.X R15, RZ, RZ, RZ, P2 ;  /* 0x000000ffff0f7224 */ /* 0x000fe200010e06ff */
[C---:B0-----:R-:W-:Y:S02]  /*38a0*/  LEA R16, P1, R17.reuse, UR4, 0x3 ;  /* 0x0000000411107c11 */ /* 0x041fe4000f8218ff */
[----:B------:R-:W-:Y:S02]  /*38b0*/  LEA R14, P2, R4, UR4, 0x3 ;  /* 0x00000004040e7c11 */ /* 0x000fe4000f8418ff */
[----:B------:R-:W-:Y:S02]  /*38c0*/  LEA.HI.X R17, R17, UR5, R22, 0x3, P1 ;  /* 0x0000000511117c11 */ /* 0x000fe400088f1c16 */
[-C--:B------:R-:W-:Y:S01]  /*38d0*/  IADD3 R22, PT, PT, R18, R3.reuse, RZ ;  /* 0x0000000312167210 */ /* 0x080fe20007ffe0ff */
[----:B-1----:R-:W-:Y:S01]  /*38e0*/  IMAD.WIDE R20, R19, 0x8, R20 ;  /* 0x0000000813147825 */ /* 0x002fe200078e0214 */
[----:B------:R-:W-:Y:S02]  /*38f0*/  LEA.HI.X R15, R4, UR5, R15, 0x3, P2 ;  /* 0x00000005040f7c11 */ /* 0x000fe400090f1c0f */
[----:B------:R-:W-:Y:S01]  /*3900*/  IADD3 R25, PT, PT, R22, R3, RZ ;  /* 0x0000000316197210 */ /* 0x000fe20007ffe0ff */
[----:B------:R-:W-:Y:S01]  /*3910*/  IMAD.IADD R4, R24, 0x1, R3 ;  /* 0x0000000118047824 */ /* 0x000fe200078e0203 */
[----:B------:R-:W3:Y:S01]  /*3920*/  LDG.E.64 R16, desc[UR6][R16.64+0x8] ;  /* 0x0000080610107981 */ /* 0x000ee2000c1e1b00 */
[----:B--2---:R-:W-:-:S03]  /*3930*/  IMAD.WIDE.U32 R18, R18, 0x8, R6 ;  /* 0x0000000812127825 */ /* 0x004fc600078e0006 */
[----:B------:R-:W-:Y:S01]  /*3940*/  IADD3 R4, P1, PT, R4, R49, RZ ;  /* 0x0000003104047210 */ /* 0x000fe20007f3e0ff */
[----:B------:R-:W2:Y:S01]  /*3950*/  LDG.E.64 R14, desc[UR6][R14.64+0x8] ;  /* 0x000008060e0e7981 */ /* 0x000ea2000c1e1b00 */
[----:B------:R-:W-:-:S03]  /*3960*/  IMAD.WIDE.U32 R22, R22, 0x8, R6 ;  /* 0x0000000816167825 */ /* 0x000fc600078e0006 */
[----:B------:R-:W4:Y:S01]  /*3970*/  LDG.E.64 R18, desc[UR6][R18.64] ;  /* 0x0000000612127981 */ /* 0x000f22000c1e1b00 */
[----:B------:R-:W-:-:S03]  /*3980*/  IMAD.WIDE.U32 R24, R25, 0x8, R6 ;  /* 0x0000000819187825 */ /* 0x000fc600078e0006 */
[----:B------:R-:W4:Y:S01]  /*3990*/  LDG.E.64 R6, desc[UR6][R20.64] ;  /* 0x0000000614067981 */ /* 0x000f22000c1e1b00 */
[----:B------:R-:W-:Y:S01]  /*39a0*/  IMAD.X R29, RZ, RZ, RZ, P1 ;  /* 0x000000ffff1d7224 */ /* 0x000fe200008e06ff */
[----:B------:R-:W-:Y:S02]  /*39b0*/  LEA R28, P1, R4, UR4, 0x3 ;  /* 0x00000004041c7c11 */ /* 0x000fe4000f8218ff */
[----:B------:R-:W5:Y:S01]  /*39c0*/  LDG.E.64 R22, desc[UR6][R22.64] ;  /* 0x0000000616167981 */ /* 0x000f62000c1e1b00 */
[----:B------:R-:W-:-:S03]  /*39d0*/  IMAD.WIDE R26, R5, 0x8, R20 ;  /* 0x00000008051a7825 */ /* 0x000fc600078e0214 */
[----:B------:R-:W3:Y:S01]  /*39e0*/  LDG.E.64 R24, desc[UR6][R24.64] ;  /* 0x0000000618187981 */ /* 0x000ee2000c1e1b00 */
[----:B------:R-:W-:-:S03]  /*39f0*/  LEA.HI.X R29, R4, UR5, R29, 0x3, P1 ;  /* 0x00000005041d7c11 */ /* 0x000fc600088f1c1d */
[----:B------:R-:W2:Y:S04]  /*3a00*/  LDG.E.64 R26, desc[UR6][R26.64] ;  /* 0x000000061a1a7981 */ /* 0x000ea8000c1e1b00 */
[----:B------:R-:W2:Y:S01]  /*3a10*/  LDG.E.64 R20, desc[UR6][R28.64+0x8] ;  /* 0x000008061c147981 */ /* 0x000ea2000c1e1b00 */
[----:B------:R-:W-:Y:S01]  /*3a20*/  IADD3 R49, PT, PT, R49, 0x2, RZ ;  /* 0x0000000231317810 */ /* 0x000fe20007ffe0ff */
[----:B----4-:R-:W-:Y:S02]  /*3a30*/  DFMA R10, R18, R6, R10 ;  /* 0x00000006120a722b */ /* 0x010fe4000000000a */
[C---:B-----5:R-:W-:Y:S02]  /*3a40*/  DFMA R8, R6.reuse, R22, R8 ;  /* 0x000000160608722b */ /* 0x060fe40000000008 */
[----:B---3--:R-:W-:-:S04]  /*3a50*/  DFMA R12, R6, R24, R12 ;  /* 0x00000018060c722b */ /* 0x008fc8000000000c */
[----:B--2---:R-:W-:Y:S02]  /*3a60*/  DFMA R10, R16, R26, R10 ;  /* 0x0000001a100a722b */ /* 0x004fe4000000000a */
[C---:B------:R-:W-:Y:S02]  /*3a70*/  DFMA R8, R26.reuse, R14, R8 ;  /* 0x0000000e1a08722b */ /* 0x040fe40000000008 */
[----:B------:R-:W-:-:S11]  /*3a80*/  DFMA R12, R26, R20, R12 ;  /* 0x000000141a0c722b */ /* 0x000fd6000000000c */
.L_x_23:
[----:B------:R-:W-:Y:S05]  /*3a90*/  @P0 BRA `(.L_x_20) ;  /* 0x0000000000440947 */ /* 0x000fea0003800000 */
[----:B------:R-:W0:Y:S01]  /*3aa0*/  LDC.64 R18, c[0x0][0x390] ;  /* 0x0000e400ff127b82 */ /* 0x000e220000000a00 */
[----:B------:R-:W-:Y:S02]  /*3ab0*/  IMAD.IADD R6, R48, 0x1, R49 ;  /* 0x0000000130067824 */ /* 0x000fe400078e0231 */
[----:B------:R-:W-:-:S03]  /*3ac0*/  IMAD R49, R49, R5, R0 ;  /* 0x0000000531317224 */ /* 0x000fc600078e0200 */
[----:B------:R-:W-:Y:S02]  /*3ad0*/  IADD3 R16, PT, PT, R6, R3, RZ ;  /* 0x0000000306107210 */ /* 0x000fe40007ffe0ff */
[----:B------:R-:W1:Y:S03]  /*3ae0*/  LDC.64 R14, c[0x0][0x398] ;  /* 0x0000e600ff0e7b82 */ /* 0x000e660000000a00 */
[----:B------:R-:W-:Y:S02]  /*3af0*/  IMAD.IADD R3, R16, 0x1, R3 ;  /* 0x0000000110037824 */ /* 0x000fe400078e0203 */
[----:B0-----:R-:W-:-:S04]  /*3b00*/  IMAD.WIDE.U32 R6, R6, 0x8, R18 ;  /* 0x0000000806067825 */ /* 0x001fc800078e0012 */
[----:B------:R-:W-:Y:S02]  /*3b10*/  IMAD.WIDE.U32 R16, R16, 0x8, R18 ;  /* 0x0000000810107825 */ /* 0x000fe400078e0012 */
[----:B------:R-:W2:Y:S02]  /*3b20*/  LDG.E.64 R6, desc[UR6][R6.64] ;  /* 0x0000000606067981 */ /* 0x000ea4000c1e1b00 */
[----:B-1----:R-:W-:Y:S02]  /*3b30*/  IMAD.WIDE R14, R49, 0x8, R14 ;  /* 0x00000008310e7825 */ /* 0x002fe400078e020e */
[----:B------:R-:W3:Y:S02]  /*3b40*/  LDG.E.64 R16, desc[UR6][R16.64] ;  /* 0x0000000610107981 */ /* 0x000ee4000c1e1b00 */
[----:B------:R-:W-:Y:S02]  /*3b50*/  IMAD.WIDE.U32 R18, R3, 0x8, R18 ;  /* 0x0000000803127825 */ /* 0x000fe400078e0012 */
[----:B------:R-:W2:Y:S04]  /*3b60*/  LDG.E.64 R14, desc[UR6][R14.64] ;  /* 0x000000060e0e7981 */ /* 0x000ea8000c1e1b00 */
[----:B------:R-:W4:Y:S01]  /*3b70*/  LDG.E.64 R18, desc[UR6][R18.64] ;  /* 0x0000000612127981 */ /* 0x000f22000c1e1b00 */
[----:B--2---:R-:W-:-:S02]  /*3b80*/  DFMA R10, R6, R14, R10 ;  /* 0x0000000e060a722b */ /* 0x004fc4000000000a */
[C---:B---3--:R-:W-:Y:S02]  /*3b90*/  DFMA R8, R14.reuse, R16, R8 ;  /* 0x000000100e08722b */ /* 0x048fe40000000008 */
[----:B----4-:R-:W-:-:S11]  /*3ba0*/  DFMA R12, R14, R18, R12 ;  /* 0x000000120e0c722b */ /* 0x010fd6000000000c */
.L_x_20:
        /* <DEDUP_REMOVED lines=8> */
[----:B------:R-:W-:Y:S05]  /*3c30*/  EXIT ;  /* 0x000000000000794d */ /* 0x000fea0003800000 */
.L_x_19:
[----:B------:R-:W-:-:S04]  /*3c40*/  IADD3 R3, PT, PT, R4, -0x2, RZ ;  /* 0xfffffffe04037810 */ /* 0x000fc80007ffe0ff */
[----:B------:R-:W-:-:S13]  /*3c50*/  ISETP.NE.OR P1, PT, R2, R3, P0 ;  /* 0x000000030200720c */ /* 0x000fda0000725670 */
[----:B------:R-:W-:Y:S05]  /*3c60*/  @P1 BRA `(.L_x_24) ;  /* 0x0000000800d01947 */ /* 0x000fea0003800000 */
[----:B------:R-:W0:Y:S01]  /*3c70*/  LDC R3, c[0x0][0x388] ;  /* 0x0000e200ff037b82 */ /* 0x000e220000000800 */
        /* <DEDUP_REMOVED lines=11> */
[----:B------:R-:W-:-:S09]  /*3d30*/  ISETP.NE.AND P1, PT, R7, RZ, PT ;  /* 0x000000ff0700720c */ /* 0x000fd20003f25270 */
[----:B------:R-:W-:Y:S05]  /*3d40*/  @!P0 BRA `(.L_x_26) ;  /* 0x0000000400008947 */ /* 0x000fea0003800000 */
[----:B------:R-:W-:Y:S01]  /*3d50*/  LOP3.LUT R49, R3, 0x7ffffff8, RZ, 0xc0, !PT ;  /* 0x7ffffff803317812 */ /* 0x000fe200078ec0ff */
[----:B------:R-:W-:Y:S01]  /*3d60*/  IMAD R4, R2, R3, R3 ;  /* 0x0000000302047224 */ /* 0x000fe200078e0203 */
[----:B------:R-:W-:Y:S01]  /*3d70*/  MOV R52, R0 ;  /* 0x0000000000347202 */ /* 0x000fe20000000f00 */
[----:B------:R-:W-:Y:S01]  /*3d80*/  IMAD.MOV.U32 R50, RZ, RZ, R48 ;  /* 0x000000ffff327224 */ /* 0x000fe200078e0030 */
[----:B------:R-:W-:Y:S01]  /*3d90*/  CS2R R20, SRZ ;  /* 0x0000000000147805 */ /* 0x000fe2000001ff00 */
[----:B------:R-:W-:-:S07]  /*3da0*/  IMAD.MOV R6, RZ, RZ, -R49 ;  /* 0x000000ffff067224 */ /* 0x000fce00078e0a31 */
.L_x_27:
[----:B------:R-:W0:Y:S08]  /*3db0*/  LDC.64 R10, c[0x0][0x390] ;  /* 0x0000e400ff0a7b82 */ /* 0x000e300000000a00 */
[----:B------:R-:W1:Y:S01]  /*3dc0*/  LDC.64 R26, c[0x0][0x398] ;  /* 0x0000e600ff1a7b82 */ /* 0x000e620000000a00 */
[----:B0-----:R-:W-:-:S04]  /*3dd0*/  IMAD.WIDE.U32 R54, R50, 0x8, R10 ;  /* 0x0000000832367825 */ /* 0x001fc800078e000a */
[----:B------:R-:W-:Y:S01]  /*3de0*/  IMAD.WIDE.U32 R10, R4, 0x8, R10 ;  /* 0x00000008040a7825 */ /* 0x000fe200078e000a */
[----:B------:R-:W2:Y:S03]  /*3df0*/  LDG.E.64 R24, desc[UR6][R54.64] ;  /* 0x0000000636187981 */ /* 0x000ea6000c1e1b00 */
[----:B-1----:R-:W-:Y:S01]  /*3e00*/  IMAD.WIDE R26, R52, 0x8, R26 ;  /* 0x00000008341a7825 */ /* 0x002fe200078e021a */
[----:B------:R-:W3:Y:S04]  /*3e10*/  LDG.E.64 R18, desc[UR6][R10.64] ;  /* 0x000000060a127981 */ /* 0x000ee8000c1e1b00 */
[----:B------:R-:W2:Y:S01]  /*3e20*/  LDG.E.64 R22, desc[UR6][R26.64] ;  /* 0x000000061a167981 */ /* 0x000ea2000c1e1b00 */
[----:B------:R-:W-:-:S03]  /*3e30*/  IMAD.WIDE R28, R5, 0x8, R26 ;  /* 0x00000008051c7825 */ /* 0x000fc600078e021a */
[----:B------:R-:W4:Y:S04]  /*3e40*/  LDG.E.64 R14, desc[UR6][R54.64+0x8] ;  /* 0x00000806360e7981 */ /* 0x000f28000c1e1b00 */
[----:B------:R-:W4:Y:S01]  /*3e50*/  LDG.E.64 R16, desc[UR6][R28.64] ;  /* 0x000000061c107981 */ /* 0x000f22000c1e1b00 */
[----:B------:R-:W-:-:S03]  /*3e60*/  IMAD.WIDE R46, R5, 0x8, R28 ;  /* 0x00000008052e7825 */ /* 0x000fc600078e021c */
[----:B------:R-:W5:Y:S04]  /*3e70*/  LDG.E.64 R12, desc[UR6][R10.64+0x8] ;  /* 0x000008060a0c7981 */ /* 0x000f68000c1e1b00 */
[----:B------:R-:W5:Y:S04]  /*3e80*/  LDG.E.64 R8, desc[UR6][R54.64+0x10] ;  /* 0x0000100636087981 */ /* 0x000f68000c1e1b00 */
[----:B------:R-:W5:Y:S01]  /*3e90*/  LDG.E.64 R36, desc[UR6][R46.64] ;  /* 0x000000062e247981 */ /* 0x000f62000c1e1b00 */
[----:B------:R-:W-:-:S03]  /*3ea0*/  IMAD.WIDE R42, R5, 0x8, R46 ;  /* 0x00000008052a7825 */ /* 0x000fc600078e022e */
        /* <DEDUP_REMOVED lines=11> */
[----:B--2---:R-:W-:Y:S02]  /*3f60*/  DFMA R20, R24, R22, R20 ;  /* 0x000000161814722b */ /* 0x004fe40000000014 */
[----:B---3--:R-:W-:Y:S01]  /*3f70*/  DFMA R18, R22, R18, R44 ;  /* 0x000000121612722b */ /* 0x008fe2000000002c */
[----:B------:R-:W2:Y:S04]  /*3f80*/  LDG.E.64 R24, desc[UR6][R40.64] ;  /* 0x0000000628187981 */ /* 0x000ea8000c1e1b00 */
[----:B------:R-:W3:Y:S01]  /*3f90*/  LDG.E.64 R22, desc[UR6][R54.64+0x28] ;  /* 0x0000280636167981 */ /* 0x000ee2000c1e1b00 */
[----:B----4-:R-:W-:-:S03]  /*3fa0*/  DFMA R14, R14, R16, R20 ;  /* 0x000000100e0e722b */ /* 0x010fc60000000014 */
[----:B------:R-:W4:Y:S01]  /*3fb0*/  LDG.E.64 R20, desc[UR6][R10.64+0x28] ;  /* 0x000028060a147981 */ /* 0x000f22000c1e1b00 */
[----:B-----5:R-:W-:-:S03]  /*3fc0*/  DFMA R12, R16, R12, R18 ;  /* 0x0000000c100c722b */ /* 0x020fc60000000012 */
[----:B------:R-:W3:Y:S01]  /*3fd0*/  LDG.E.64 R18, desc[UR6][R58.64] ;  /* 0x000000063a127981 */ /* 0x000ee2000c1e1b00 */
[----:B------:R-:W-:-:S03]  /*3fe0*/  IMAD.WIDE R44, R5, 0x8, R56 ;  /* 0x00000008052c7825 */ /* 0x000fc600078e0238 */
[----:B------:R-:W5:Y:S01]  /*3ff0*/  LDG.E.64 R16, desc[UR6][R54.64+0x30] ;  /* 0x0000300636107981 */ /* 0x000f62000c1e1b00 */
[----:B------:R-:W-:-:S03]  /*4000*/  DFMA R8, R8, R36, R14 ;  /* 0x000000240808722b */ /* 0x000fc6000000000e */
[----:B------:R-:W5:Y:S04]  /*4010*/  LDG.E.64 R14, desc[UR6][R56.64] ;  /* 0x00000006380e7981 */ /* 0x000f68000c1e1b00 */
[----:B------:R-:W5:Y:S04]  /*4020*/  LDG.E.64 R40, desc[UR6][R10.64+0x30] ;  /* 0x000030060a287981 */ /* 0x000f68000c1e1b00 */
[----:B------:R-:W5:Y:S01]  /*4030*/  LDG.E.64 R44, desc[UR6][R44.64] ;  /* 0x000000062c2c7981 */ /* 0x000f62000c1e1b00 */
[----:B------:R-:W-:Y:S02]  /*4040*/  DFMA R12, R36, R38, R12 ;  /* 0x00000026240c722b */ /* 0x000fe4000000000c */
[----:B------:R-:W-:-:S06]  /*4050*/  DFMA R8, R34, R30, R8 ;  /* 0x0000001e2208722b */ /* 0x000fcc0000000008 */
[----:B------:R-:W-:Y:S01]  /*4060*/  DFMA R12, R30, R32, R12 ;  /* 0x000000201e0c722b */ /* 0x000fe2000000000c */
[----:B------:R-:W-:-:S04]  /*4070*/  IADD3 R6, PT, PT, R6, 0x8, RZ ;  /* 0x0000000806067810 */ /* 0x000fc80007ffe0ff */
[----:B------:R-:W-:Y:S01]  /*4080*/  ISETP.NE.AND P0, PT, R6, RZ, PT ;  /* 0x000000ff0600720c */ /* 0x000fe20003f05270 */
[----:B------:R-:W-:Y:S01]  /*4090*/  VIADD R4, R4, 0x8 ;  /* 0x0000000804047836 */ /* 0x000fe20000000000 */
[----:B------:R-:W-:Y:S01]  /*40a0*/  IADD3 R50, PT, PT, R50, 0x8, RZ ;  /* 0x0000000832327810 */ /* 0x000fe20007ffe0ff */
[----:B------:R-:W-:Y:S01]  /*40b0*/  IMAD R52, R5, 0x8, R52 ;  /* 0x0000000805347824 */ /* 0x000fe200078e0234 */
[----:B--2---:R-:W-:Y:S02]  /*40c0*/  DFMA R8, R28, R24, R8 ;  /* 0x000000181c08722b */ /* 0x004fe40000000008 */
[----:B------:R-:W-:-:S06]  /*40d0*/  DFMA R12, R24, R26, R12 ;  /* 0x0000001a180c722b */ /* 0x000fcc000000000c */
[----:B---3--:R-:W-:Y:S02]  /*40e0*/  DFMA R8, R22, R18, R8 ;  /* 0x000000121608722b */ /* 0x008fe40000000008 */
[----:B----4-:R-:W-:-:S06]  /*40f0*/  DFMA R12, R18, R20, R12 ;  /* 0x00000014120c722b */ /* 0x010fcc000000000c */
[----:B-----5:R-:W-:Y:S02]  /*4100*/  DFMA R8, R16, R14, R8 ;  /* 0x0000000e1008722b */ /* 0x020fe40000000008 */
[----:B------:R-:W-:-:S06]  /*4110*/  DFMA R12, R14, R40, R12 ;  /* 0x000000280e0c722b */ /* 0x000fcc000000000c */
[----:B------:R-:W-:Y:S02]  /*4120*/  DFMA R20, R42, R44, R8 ;  /* 0x0000002c2a14722b */ /* 0x000fe40000000008 */
[----:B------:R-:W-:Y:S01]  /*4130*/  DFMA R44, R44, R46, R12 ;  /* 0x0000002e2c2c722b */ /* 0x000fe2000000000c */
[----:B------:R-:W-:Y:S10]  /*4140*/  @P0 BRA `(.L_x_27) ;  /* 0xfffffffc00180947 */ /* 0x000ff4000383ffff */
.L_x_26:
[----:B------:R-:W-:Y:S01]  /*4150*/  IADD3 R4, PT, PT, R48, R3, RZ ;  /* 0x0000000330047210 */ /* 0x000fe20007ffe0ff */
[----:B------:R-:W-:Y:S06]  /*4160*/  @!P1 BRA `(.L_x_25) ;  /* 0x0000000400749947 */ /* 0x000fec0003800000 */
[----:B------:R-:W-:Y:S02]  /*4170*/  ISETP.GE.U32.AND P1, PT, R7, 0x4, PT ;  /* 0x000000040700780c */ /* 0x000fe40003f26070 */
[----:B------:R-:W-:-:S04]  /*4180*/  LOP3.LUT R38, R3, 0x3, RZ, 0xc0, !PT ;  /* 0x0000000303267812 */ /* 0x000fc800078ec0ff */
[----:B------:R-:W-:-:S07]  /*4190*/  ISETP.NE.AND P0, PT, R38, RZ, PT ;  /* 0x000000ff2600720c */ /* 0x000fce0003f05270 */
[----:B------:R-:W-:Y:S06]  /*41a0*/  @!P1 BRA `(.L_x_28) ;  /* 0x0000000000a49947 */ /* 0x000fec0003800000 */
[----:B------:R-:W0:Y:S01]  /*41b0*/  LDC.64 R12, c[0x0][0x390] ;  /* 0x0000e400ff0c7b82 */ /* 0x000e220000000a00 */
[----:B------:R-:W1:Y:S01]  /*41c0*/  LDCU.64 UR4, c[0x0][0x390] ;  /* 0x00007200ff0477ac */ /* 0x000e620008000a00 */
[----:B------:R-:W-:Y:S01]  /*41d0*/  IMAD.IADD R10, R48, 0x1, R49 ;  /* 0x00000001300a7824 */ /* 0x000fe200078e0231 */
[----:B------:R-:W-:Y:S01]  /*41e0*/  IADD3 R6, P2, PT, R4, R49, RZ ;  /* 0x0000003104067210 */ /* 0x000fe20007f5e0ff */
[----:B------:R-:W-:Y:S01]  /*41f0*/  IMAD R7, R49, R5, R0 ;  /* 0x0000000531077224 */ /* 0x000fe200078e0200 */
[----:B------:R-:W-:Y:S02]  /*4200*/  IADD3 R14, P1, PT, R48, R49, RZ ;  /* 0x00000031300e7210 */ /* 0x000fe40007f3e0ff */
[----:B------:R-:W-:Y:S01]  /*4210*/  IADD3 R9, PT, PT, R10, R3, RZ ;  /* 0x000000030a097210 */ /* 0x000fe20007ffe0ff */
[----:B------:R-:W2:Y:S01]  /*4220*/  LDC.64 R28, c[0x0][0x398] ;  /* 0x0000e600ff1c7b82 */ /* 0x000ea20000000a00 */
[----:B------:R-:W-:Y:S01]  /*4230*/  IADD3.X R15, PT, PT, RZ, RZ, RZ, P2, !PT ;  /* 0x000000ffff0f7210 */ /* 0x000fe200017fe4ff */
[----:B------:R-:W-:Y:S01]  /*4240*/  IMAD.X R17, RZ, RZ, RZ, P1 ;  /* 0x000000ffff117224 */ /* 0x000fe200008e06ff */
[----:B-1----:R-:W-:-:S02]  /*4250*/  LEA R8, P2, R6, UR4, 0x3 ;  /* 0x0000000406087c11 */ /* 0x002fc4000f8418ff */
[----:B------:R-:W-:Y:S01]  /*4260*/  LEA R34, P1, R14, UR4, 0x3 ;  /* 0x000000040e227c11 */ /* 0x000fe2000f8218ff */
[----:B0-----:R-:W-:-:S03]  /*4270*/  IMAD.WIDE.U32 R10, R10, 0x8, R12 ;  /* 0x000000080a0a7825 */ /* 0x001fc600078e000c */
[----:B------:R-:W-:Y:S01]  /*4280*/  LEA.HI.X R35, R14, UR5, R17, 0x3, P1 ;  /* 0x000000050e237c11 */ /* 0x000fe200088f1c11 */
[----:B------:R-:W-:Y:S01]  /*4290*/  IMAD.WIDE.U32 R12, R9, 0x8, R12 ;  /* 0x00000008090c7825 */ /* 0x000fe200078e000c */
[----:B------:R-:W-:Y:S01]  /*42a0*/  LEA.HI.X R9, R6, UR5, R15, 0x3, P2 ;  /* 0x0000000506097c11 */ /* 0x000fe200090f1c0f */
[----:B------:R-:W3:Y:S02]  /*42b0*/  LDG.E.64 R10, desc[UR6][R10.64] ;  /* 0x000000060a0a7981 */ /* 0x000ee4000c1e1b00 */
[----:B--2---:R-:W-:Y:S02]  /*42c0*/  IMAD.WIDE R28, R7, 0x8, R28 ;  /* 0x00000008071c7825 */ /* 0x004fe400078e021c */
[----:B------:R-:W2:Y:S04]  /*42d0*/  LDG.E.64 R12, desc[UR6][R12.64] ;  /* 0x000000060c0c7981 */ /* 0x000ea8000c1e1b00 */
[----:B------:R-:W3:Y:S01]  /*42e0*/  LDG.E.64 R6, desc[UR6][R28.64] ;  /* 0x000000061c067981 */ /* 0x000ee2000c1e1b00 */
[----:B------:R-:W-:-:S03]  /*42f0*/  IMAD.WIDE R36, R5, 0x8, R28 ;  /* 0x0000000805247825 */ /* 0x000fc600078e021c */
[----:B------:R-:W4:Y:S04]  /*4300*/  LDG.E.64 R16, desc[UR6][R34.64+0x8] ;  /* 0x0000080622107981 */ /* 0x000f28000c1e1b00 */
[----:B------:R-:W4:Y:S01]  /*4310*/  LDG.E.64 R14, desc[UR6][R36.64] ;  /* 0x00000006240e7981 */ /* 0x000f22000c1e1b00 */
        /* <DEDUP_REMOVED lines=8> */
[----:B------:R-:W5:Y:S01]  /*43a0*/  LDG.E.64 R32, desc[UR6][R8.64+0x18] ;  /* 0x0000180608207981 */ /* 0x000f62000c1e1b00 */
[----:B------:R-:W-:Y:S01]  /*43b0*/  VIADD R49, R49, 0x4 ;  /* 0x0000000431317836 */ /* 0x000fe20000000000 */
[----:B---3--:R-:W-:-:S02]  /*43c0*/  DFMA R10, R10, R6, R20 ;  /* 0x000000060a0a722b */ /* 0x008fc40000000014 */
[----:B--2---:R-:W-:-:S06]  /*43d0*/  DFMA R12, R6, R12, R44 ;  /* 0x0000000c060c722b */ /* 0x004fcc000000002c */
[----:B----4-:R-:W-:Y:S02]  /*43e0*/  DFMA R10, R16, R14, R10 ;  /* 0x0000000e100a722b */ /* 0x010fe4000000000a */
[----:B-----5:R-:W-:-:S06]  /*43f0*/  DFMA R12, R14, R18, R12 ;  /* 0x000000120e0c722b */ /* 0x020fcc000000000c */
[----:B------:R-:W-:Y:S02]  /*4400*/  DFMA R10, R26, R22, R10 ;  /* 0x000000161a0a722b */ /* 0x000fe4000000000a */
[----:B------:R-:W-:-:S06]  /*4410*/  DFMA R12, R22, R24, R12 ;  /* 0x00000018160c722b */ /* 0x000fcc000000000c */
[----:B------:R-:W-:Y:S02]  /*4420*/  DFMA R20, R30, R28, R10 ;  /* 0x0000001c1e14722b */ /* 0x000fe4000000000a */
[----:B------:R-:W-:-:S11]  /*4430*/  DFMA R44, R28, R32, R12 ;  /* 0x000000201c2c722b */ /* 0x000fd6000000000c */
.L_x_28:
[----:B------:R-:W-:Y:S05]  /*4440*/  @!P0 BRA `(.L_x_25) ;  /* 0x0000000000bc8947 */ /* 0x000fea0003800000 */
[----:B------:R-:W-:Y:S02]  /*4450*/  ISETP.NE.AND P1, PT, R38, 0x1, PT ;  /* 0x000000012600780c */ /* 0x000fe40003f25270 */
[----:B------:R-:W-:-:S04]  /*4460*/  LOP3.LUT R6, R3, 0x1, RZ, 0xc0, !PT ;  /* 0x0000000103067812 */ /* 0x000fc800078ec0ff */
[----:B------:R-:W-:-:S07]  /*4470*/  ISETP.NE.U32.AND P0, PT, R6, 0x1, PT ;  /* 0x000000010600780c */ /* 0x000fce0003f05070 */
[----:B------:R-:W-:Y:S06]  /*4480*/  @!P1 BRA `(.L_x_29) ;  /* 0x0000000000749947 */ /* 0x000fec0003800000 */
[----:B------:R-:W0:Y:S01]  /*4490*/  LDC.64 R10, c[0x0][0x390] ;  /* 0x0000e400ff0a7b82 */ /* 0x000e220000000a00 */
[----:B------:R-:W1:Y:S01]  /*44a0*/  LDCU.64 UR4, c[0x0][0x390] ;  /* 0x00007200ff0477ac */ /* 0x000e620008000a00 */
[----:B------:R-:W-:Y:S01]  /*44b0*/  IADD3 R12, PT, PT, R48, R49, RZ ;  /* 0x00000031300c7210 */ /* 0x000fe20007ffe0ff */
[----:B------:R-:W-:Y:S01]  /*44c0*/  IMAD R7, R49, R5, R0 ;  /* 0x0000000531077224 */ /* 0x000fe200078e0200 */
[-C--:B------:R-:W-:Y:S02]  /*44d0*/  IADD3 R18, P2, PT, R4, R49.reuse, RZ ;  /* 0x0000003104127210 */ /* 0x080fe40007f5e0ff */
[----:B------:R-:W-:Y:S01]  /*44e0*/  IADD3 R9, P1, PT, R48, R49, RZ ;  /* 0x0000003130097210 */ /* 0x000fe20007f3e0ff */
[----:B------:R-:W-:Y:S01]  /*44f0*/  IMAD.IADD R17, R12, 0x1, R3 ;  /* 0x000000010c117824 */ /* 0x000fe200078e0203 */
[----:B------:R-:W2:Y:S01]  /*4500*/  LDC.64 R14, c[0x0][0x398] ;  /* 0x0000e600ff0e7b82 */ /* 0x000ea20000000a00 */
[----:B------:R-:W-:Y:S01]  /*4510*/  IMAD.X R19, RZ, RZ, RZ, P2 ;  /* 0x000000ffff137224 */ /* 0x000fe200010e06ff */
[----:B------:R-:W-:-:S02]  /*4520*/  IADD3.X R4, PT, PT, RZ, RZ, RZ, P1, !PT ;  /* 0x000000ffff047210 */ /* 0x000fc40000ffe4ff */
[----:B-1----:R-:W-:Y:S02]  /*4530*/  LEA R6, P2, R18, UR4, 0x3 ;  /* 0x0000000412067c11 */ /* 0x002fe4000f8418ff */
[----:B------:R-:W-:Y:S01]  /*4540*/  LEA R8, P1, R9, UR4, 0x3 ;  /* 0x0000000409087c11 */ /* 0x000fe2000f8218ff */
[----:B0-----:R-:W-:-:S03]  /*4550*/  IMAD.WIDE.U32 R12, R12, 0x8, R10 ;  /* 0x000000080c0c7825 */ /* 0x001fc600078e000a */
[----:B------:R-:W-:Y:S01]  /*4560*/  LEA.HI.X R9, R9, UR5, R4, 0x3, P1 ;  /* 0x0000000509097c11 */ /* 0x000fe200088f1c04 */
[----:B------:R-:W-:Y:S02]  /*4570*/  IMAD.WIDE.U32 R16, R17, 0x8, R10 ;  /* 0x0000000811107825 */ /* 0x000fe400078e000a */
[----:B------:R-:W3:Y:S02]  /*4580*/  LDG.E.64 R12, desc[UR6][R12.64] ;  /* 0x000000060c0c7981 */ /* 0x000ee4000c1e1b00 */
[----:B--2---:R-:W-:Y:S01]  /*4590*/  IMAD.WIDE R14, R7, 0x8, R14 ;  /* 0x00000008070e7825 */ /* 0x004fe200078e020e */
[----:B------:R-:W-:Y:S01]  /*45a0*/  LEA.HI.X R7, R18, UR5, R19, 0x3, P2 ;  /* 0x0000000512077c11 */ /* 0x000fe200090f1c13 */
[----:B------:R-:W2:Y:S04]  /*45b0*/  LDG.E.64 R16, desc[UR6][R16.64] ;  /* 0x0000000610107981 */ /* 0x000ea8000c1e1b00 */
[----:B------:R-:W3:Y:S01]  /*45c0*/  LDG.E.64 R10, desc[UR6][R14.64] ;  /* 0x000000060e0a7981 */ /* 0x000ee2000c1e1b00 */
[----:B------:R-:W-:-:S03]  /*45d0*/  IMAD.WIDE R18, R5, 0x8, R14 ;  /* 0x0000000805127825 */ /* 0x000fc600078e020e */
[----:B------:R-:W4:Y:S04]  /*45e0*/  LDG.E.64 R8, desc[UR6][R8.64+0x8] ;  /* 0x0000080608087981 */ /* 0x000f28000c1e1b00 */
[----:B------:R-:W4:Y:S04]  /*45f0*/  LDG.E.64 R18, desc[UR6][R18.64] ;  /* 0x0000000612127981 */ /* 0x000f28000c1e1b00 */
[----:B------:R-:W5:Y:S01]  /*4600*/  LDG.E.64 R6, desc[UR6][R6.64+0x8] ;  /* 0x0000080606067981 */ /* 0x000f62000c1e1b00 */
[----:B------:R-:W-:Y:S01]  /*4610*/  IADD3 R49, PT, PT, R49, 0x2, RZ ;  /* 0x0000000231317810 */ /* 0x000fe20007ffe0ff */
[----:B---3--:R-:W-:-:S02]  /*4620*/  DFMA R20, R12, R10, R20 ;  /* 0x0000000a0c14722b */ /* 0x008fc40000000014 */
[----:B--2---:R-:W-:-:S06]  /*4630*/  DFMA R44, R10, R16, R44 ;  /* 0x000000100a2c722b */ /* 0x004fcc000000002c */
[----:B----4-:R-:W-:Y:S02]  /*4640*/  DFMA R20, R8, R18, R20 ;  /* 0x000000120814722b */ /* 0x010fe40000000014 */
[----:B-----5:R-:W-:-:S11]  /*4650*/  DFMA R44, R18, R6, R44 ;  /* 0x00000006122c722b */ /* 0x020fd6000000002c */
.L_x_29:
[----:B------:R-:W-:Y:S05]  /*4660*/  @P0 BRA `(.L_x_25) ;  /* 0x0000000000340947 */ /* 0x000fea0003800000 */
[----:B------:R-:W0:Y:S01]  /*4670*/  LDC.64 R10, c[0x0][0x390] ;  /* 0x0000e400ff0a7b82 */ /* 0x000e220000000a00 */
[----:B------:R-:W-:Y:S02]  /*4680*/  IMAD.IADD R6, R48, 0x1, R49 ;  /* 0x0000000130067824 */ /* 0x000fe400078e0231 */
[----:B------:R-:W-:-:S03]  /*4690*/  IMAD R49, R49, R5, R0 ;  /* 0x0000000531317224 */ /* 0x000fc600078e0200 */
[C---:B------:R-:W-:Y:S02]  /*46a0*/  IADD3 R3, PT, PT, R6.reuse, R3, RZ ;  /* 0x0000000306037210 */ /* 0x040fe40007ffe0ff */
[----:B------:R-:W1:Y:S01]  /*46b0*/  LDC.64 R8, c[0x0][0x398] ;  /* 0x0000e600ff087b82 */ /* 0x000e620000000a00 */
[----:B0-----:R-:W-:-:S04]  /*46c0*/  IMAD.WIDE.U32 R6, R6, 0x8, R10 ;  /* 0x0000000806067825 */ /* 0x001fc800078e000a */
[----:B------:R-:W-:Y:S02]  /*46d0*/  IMAD.WIDE.U32 R10, R3, 0x8, R10 ;  /* 0x00000008030a7825 */ /* 0x000fe400078e000a */
[----:B------:R-:W2:Y:S02]  /*46e0*/  LDG.E.64 R6, desc[UR6][R6.64] ;  /* 0x0000000606067981 */ /* 0x000ea4000c1e1b00 */
[----:B-1----:R-:W-:Y:S02]  /*46f0*/  IMAD.WIDE R8, R49, 0x8, R8 ;  /* 0x0000000831087825 */ /* 0x002fe400078e0208 */
[----:B------:R-:W3:Y:S04]  /*4700*/  LDG.E.64 R10, desc[UR6][R10.64] ;  /* 0x000000060a0a7981 */ /* 0x000ee8000c1e1b00 */
[----:B------:R-:W2:Y:S02]  /*4710*/  LDG.E.64 R8, desc[UR6][R8.64] ;  /* 0x0000000608087981 */ /* 0x000ea4000c1e1b00 */
[----:B--2---:R-:W-:-:S02]  /*4720*/  DFMA R20, R6, R8, R20 ;  /* 0x000000080614722b */ /* 0x004fc40000000014 */
[----:B---3--:R-:W-:-:S11]  /*4730*/  DFMA R44, R8, R10, R44 ;  /* 0x0000000a082c722b */ /* 0x008fd6000000002c */
.L_x_25:
[----:B------:R-:W0:Y:S01]  /*4740*/  LDC.64 R6, c[0x0][0x3a0] ;  /* 0x0000e800ff067b82 */ /* 0x000e220000000a00 */
[----:B------:R-:W-:-:S04]  /*4750*/  IMAD R3, R2, R5, R0 ;  /* 0x0000000502037224 */ /* 0x000fc800078e0200 */
[----:B0-----:R-:W-:-:S05]  /*4760*/  IMAD.WIDE R6, R3, 0x8, R6 ;  /* 0x0000000803067825 */ /* 0x001fca00078e0206 */
[----:B------:R-:W-:Y:S01]  /*4770*/  STG.E.64 desc[UR6][R6.64], R20 ;  /* 0x0000001406007986 */ /* 0x000fe2000c101b06 */
[----:B------:R-:W-:-:S05]  /*4780*/  IMAD.WIDE R2, R5, 0x8, R6 ;  /* 0x0000000805027825 */ /* 0x000fca00078e0206 */
[----:B------:R-:W-:Y:S01]  /*4790*/  STG.E.64 desc[UR6][R2.64], R44 ;  /* 0x0000002c02007986 */ /* 0x000fe2000c101b06 */
[----:B------:R-:W-:Y:S05]  /*47a0*/  EXIT ;  /* 0x000000000000794d */ /* 0x000fea0003800000 */
.L_x_24:
[----:B------:R-:W-:-:S05]  /*47b0*/  VIADD R3, R4, 0xffffffff ;  /* 0xffffffff04037836 */ /* 0x000fca0000000000 */
[----:B------:R-:W-:-:S13]  /*47c0*/  ISETP.NE.OR P0, PT, R2, R3, P0 ;  /* 0x000000030200720c */ /* 0x000fda0000705670 */
[----:B------:R-:W-:Y:S05]  /*47d0*/  @P0 EXIT ;  /* 0x000000000000094d */ /* 0x000fea0003800000 */
[----:B------:R-:W0:Y:S01]  /*47e0*/  LDC R45, c[0x0][0x388] ;  /* 0x0000e200ff2d7b82 */ /* 0x000e220000000800 */
[----:B------:R-:W-:Y:S02]  /*47f0*/  CS2R R6, SRZ ;  /* 0x0000000000067805 */ /* 0x000fe4000001ff00 */
[----:B0-----:R-:W-:-:S13]  /*4800*/  ISETP.GE.AND P0, PT, R45, 0x1, PT ;  /* 0x000000012d00780c */ /* 0x001fda0003f06270 */
[----:B------:R-:W-:Y:S05]  /*4810*/  @!P0 BRA `(.L_x_30) ;  /* 0x0000000400d48947 */ /* 0x000fea0003800000 */
[C---:B------:R-:W-:Y:S01]  /*4820*/  IADD3 R3, PT, PT, R45.reuse, -0x1, RZ ;  /* 0xffffffff2d037810 */ /* 0x040fe20007ffe0ff */
[----:B------:R-:W-:Y:S01]  /*4830*/  IMAD.MOV.U32 R4, RZ, RZ, RZ ;  /* 0x000000ffff047224 */ /* 0x000fe200078e00ff */
[----:B------:R-:W-:Y:S02]  /*4840*/  LOP3.LUT R48, R45, 0x7, RZ, 0xc0, !PT ;  /* 0x000000072d307812 */ /* 0x000fe400078ec0ff */
[----:B------:R-:W-:Y:S02]  /*4850*/  CS2R R6, SRZ ;  /* 0x0000000000067805 */ /* 0x000fe4000001ff00 */
[----:B------:R-:W-:Y:S01]  /*4860*/  ISETP.GE.U32.AND P0, PT, R3, 0x7, PT ;  /* 0x000000070300780c */ /* 0x000fe20003f06070 */
[----:B------:R-:W-:Y:S01]  /*4870*/  IMAD R3, R2, R45, RZ ;  /* 0x0000002d02037224 */ /* 0x000fe200078e02ff */
[----:B------:R-:W-:-:S11]  /*4880*/  ISETP.NE.AND P1, PT, R48, RZ, PT ;  /* 0x000000ff3000720c */ /* 0x000fd60003f25270 */
[----:B------:R-:W-:Y:S05]  /*4890*/  @!P0 BRA `(.L_x_31) ;  /* 0x0000000000b48947 */ /* 0x000fea0003800000 */
[----:B------:R-:W-:Y:S01]  /*48a0*/  LOP3.LUT R4, R45, 0x7ffffff8, RZ, 0xc0, !PT ;  /* 0x7ffffff82d047812 */ /* 0x000fe200078ec0ff */
[----:B------:R-:W-:Y:S01]  /*48b0*/  IMAD.MOV.U32 R46, RZ, RZ, R0 ;  /* 0x000000ffff2e7224 */ /* 0x000fe200078e0000 */
[----:B------:R-:W-:Y:S02]  /*48c0*/  MOV R44, R3 ;  /* 0x00000003002c7202 */ /* 0x000fe40000000f00 */
[----:B------:R-:W-:Y:S02]  /*48d0*/  CS2R R6, SRZ ;  /* 0x0000000000067805 */ /* 0x000fe4000001ff00 */
[----:B------:R-:W-:-:S07]  /*48e0*/  IADD3 R47, PT, PT, -R4, RZ, RZ ;  /* 0x000000ff042f7210 */ /* 0x000fce0007ffe1ff */
.L_x_32:
[----:B------:R-:W0:Y:S08]  /*48f0*/  LDC.64 R36, c[0x0][0x390] ;  /* 0x0000e400ff247b82 */ /* 0x000e300000000a00 */
[----:B------:R-:W1:Y:S01]  /*4900*/  LDC.64 R24, c[0x0][0x398] ;  /* 0x0000e600ff187b82 */ /* 0x000e620000000a00 */
[----:B0-----:R-:W-:-:S05]  /*4910*/  IMAD.WIDE.U32 R36, R44, 0x8, R36 ;  /* 0x000000082c247825 */ /* 0x001fca00078e0024 */
[----:B------:R-:W2:Y:S01]  /*4920*/  LDG.E.64 R8, desc[UR6][R36.64] ;  /* 0x0000000624087981 */ /* 0x000ea2000c1e1b00 */
[----:B-1----:R-:W-:-:S03]  /*4930*/  IMAD.WIDE R24, R46, 0x8, R24 ;  /* 0x000000082e187825 */ /* 0x002fc600078e0218 */
[----:B------:R-:W3:Y:S04]  /*4940*/  LDG.E.64 R12, desc[UR6][R36.64+0x8] ;  /* 0x00000806240c7981 */ /* 0x000ee8000c1e1b00 */
[----:B------:R-:W2:Y:S01]  /*4950*/  LDG.E.64 R10, desc[UR6][R24.64] ;  /* 0x00000006180a7981 */ /* 0x000ea2000c1e1b00 */
[----:B------:R-:W-:-:S03]  /*4960*/  IMAD.WIDE R28, R5, 0x8, R24 ;  /* 0x00000008051c7825 */ /* 0x000fc600078e0218 */
[----:B------:R-:W4:Y:S04]  /*4970*/  LDG.E.64 R16, desc[UR6][R36.64+0x10] ;  /* 0x0000100624107981 */ /* 0x000f28000c1e1b00 */
[----:B------:R-:W3:Y:S01]  /*4980*/  LDG.E.64 R14, desc[UR6][R28.64] ;  /* 0x000000061c0e7981 */ /* 0x000ee2000c1e1b00 */
[----:B------:R-:W-:-:S03]  /*4990*/  IMAD.WIDE R32, R5, 0x8, R28 ;  /* 0x0000000805207825 */ /* 0x000fc600078e021c */
[----:B------:R-:W5:Y:S04]  /*49a0*/  LDG.E.64 R20, desc[UR6][R36.64+0x18] ;  /* 0x0000180624147981 */ /* 0x000f68000c1e1b00 */
[----:B------:R-:W4:Y:S01]  /*49b0*/  LDG.E.64 R18, desc[UR6][R32.64] ;  /* 0x0000000620127981 */ /* 0x000f22000c1e1b00 */
        /* <DEDUP_REMOVED lines=12> */
[----:B------:R-:W-:-:S06]  /*4a80*/  IMAD.WIDE R38, R5, 0x8, R42 ;  /* 0x0000000805267825 */ /* 0x000fcc00078e022a */
[----:B------:R-:W5:Y:S01]  /*4a90*/  LDG.E.64 R38, desc[UR6][R38.64] ;  /* 0x0000000626267981 */ /* 0x000f62000c1e1b00 */
[----:B------:R-:W-:-:S05]  /*4aa0*/  VIADD R47, R47, 0x8 ;  /* 0x000000082f2f7836 */ /* 0x000fca0000000000 */
[----:B------:R-:W-:Y:S01]  /*4ab0*/  ISETP.NE.AND P0, PT, R47, RZ, PT ;  /* 0x000000ff2f00720c */ /* 0x000fe20003f05270 */
[----:B------:R-:W-:Y:S01]  /*4ac0*/  IMAD R46, R5, 0x8, R46 ;  /* 0x00000008052e7824 */ /* 0x000fe200078e022e */
[----:B------:R-:W-:Y:S01]  /*4ad0*/  IADD3 R44, PT, PT, R44, 0x8, RZ ;  /* 0x000000082c2c7810 */ /* 0x000fe20007ffe0ff */
[----:B--2---:R-:W-:-:S08]  /*4ae0*/  DFMA R8, R8, R10, R6 ;  /* 0x0000000a0808722b */ /* 0x004fd00000000006 */
[----:B---3--:R-:W-:-:S08]  /*4af0*/  DFMA R8, R12, R14, R8 ;  /* 0x0000000e0c08722b */ /* 0x008fd00000000008 */
[----:B----4-:R-:W-:-:S08]  /*4b00*/  DFMA R8, R16, R18, R8 ;  /* 0x000000121008722b */ /* 0x010fd00000000008 */
[----:B-----5:R-:W-:-:S08]  /*4b10*/  DFMA R8, R20, R22, R8 ;  /* 0x000000161408722b */ /* 0x020fd00000000008 */
[----:B------:R-:W-:-:S08]  /*4b20*/  DFMA R8, R24, R26, R8 ;  /* 0x0000001a1808722b */ /* 0x000fd00000000008 */
[----:B------:R-:W-:-:S08]  /*4b30*/  DFMA R8, R28, R30, R8 ;  /* 0x0000001e1c08722b */ /* 0x000fd00000000008 */
[----:B------:R-:W-:-:S08]  /*4b40*/  DFMA R8, R32, R34, R8 ;  /* 0x000000222008722b */ /* 0x000fd00000000008 */
[----:B------:R-:W-:Y:S01]  /*4b50*/  DFMA R6, R40, R38, R8 ;  /* 0x000000262806722b */ /* 0x000fe20000000008 */
[----:B------:R-:W-:Y:S10]  /*4b60*/  @P0 BRA `(.L_x_32) ;  /* 0xfffffffc00600947 */ /* 0x000ff4000383ffff */
.L_x_31:
[----:B------:R-:W-:Y:S05]  /*4b70*/  @!P1 BRA `(.L_x_30) ;  /* 0x0000000000fc9947 */ /* 0x000fea0003800000 */
[----:B------:R-:W-:Y:S02]  /*4b80*/  ISETP.GE.U32.AND P0, PT, R48, 0x4, PT ;  /* 0x000000043000780c */ /* 0x000fe40003f06070 */
[----:B------:R-:W-:-:S04]  /*4b90*/  LOP3.LUT R32, R45, 0x3, RZ, 0xc0, !PT ;  /* 0x000000032d207812 */ /* 0x000fc800078ec0ff */
[----:B------:R-:W-:-:S07]  /*4ba0*/  ISETP.NE.AND P1, PT, R32, RZ, PT ;  /* 0x000000ff2000720c */ /* 0x000fce0003f25270 */
[----:B------:R-:W-:Y:S06]  /*4bb0*/  @!P0 BRA `(.L_x_33) ;  /* 0x00000000006c8947 */ /* 0x000fec0003800000 */
[----:B------:R-:W0:Y:S01]  /*4bc0*/  LDC.64 R8, c[0x0][0x390] ;  /* 0x0000e400ff087b82 */ /* 0x000e220000000a00 */
[----:B------:R-:W1:Y:S01]  /*4bd0*/  LDCU.64 UR4, c[0x0][0x390] ;  /* 0x00007200ff0477ac */ /* 0x000e620008000a00 */
[CC--:B------:R-:W-:Y:S01]  /*4be0*/  IADD3 R13, PT, PT, R3.reuse, R4.reuse, RZ ;  /* 0x00000004030d7210 */ /* 0x0c0fe20007ffe0ff */
[----:B------:R-:W-:Y:S01]  /*4bf0*/  IMAD R15, R4, R5, R0 ;  /* 0x00000005040f7224 */ /* 0x000fe200078e0200 */
[----:B------:R-:W-:-:S04]  /*4c00*/  IADD3 R16, P0, PT, R3, R4, RZ ;  /* 0x0000000403107210 */ /* 0x000fc80007f1e0ff */
[----:B------:R-:W2:Y:S01]  /*4c10*/  LDC.64 R10, c[0x0][0x398] ;  /* 0x0000e600ff0a7b82 */ /* 0x000ea20000000a00 */
[----:B0-----:R-:W-:-:S06]  /*4c20*/  IMAD.WIDE.U32 R8, R13, 0x8, R8 ;  /* 0x000000080d087825 */ /* 0x001fcc00078e0008 */
[----:B------:R-:W3:Y:S01]  /*4c30*/  LDG.E.64 R8, desc[UR6][R8.64] ;  /* 0x0000000608087981 */ /* 0x000ee2000c1e1b00 */
[----:B--2---:R-:W-:-:S04]  /*4c40*/  IMAD.WIDE R10, R15, 0x8, R10 ;  /* 0x000000080f0a7825 */ /* 0x004fc800078e020a */
[----:B------:R-:W-:Y:S01]  /*4c50*/  IMAD.X R15, RZ, RZ, RZ, P0 ;  /* 0x000000ffff0f7224 */ /* 0x000fe200000e06ff */
[C---:B-1----:R-:W-:Y:S01]  /*4c60*/  LEA R14, P0, R16.reuse, UR4, 0x3 ;  /* 0x00000004100e7c11 */ /* 0x042fe2000f8018ff */
[----:B------:R-:W3:Y:S01]  /*4c70*/  LDG.E.64 R12, desc[UR6][R10.64] ;  /* 0x000000060a0c7981 */ /* 0x000ee2000c1e1b00 */
[----:B------:R-:W-:Y:S02]  /*4c80*/  IMAD.WIDE R18, R5, 0x8, R10 ;  /* 0x0000000805127825 */ /* 0x000fe400078e020a */
[----:B------:R-:W-:-:S03]  /*4c90*/  LEA.HI.X R15, R16, UR5, R15, 0x3, P0 ;  /* 0x00000005100f7c11 */ /* 0x000fc600080f1c0f */
[----:B------:R-:W2:Y:S01]  /*4ca0*/  LDG.E.64 R20, desc[UR6][R18.64] ;  /* 0x0000000612147981 */ /* 0x000ea2000c1e1b00 */
[----:B------:R-:W-:-:S03]  /*4cb0*/  IMAD.WIDE R24, R5, 0x8, R18 ;  /* 0x0000000805187825 */ /* 0x000fc600078e0212 */
[----:B------:R-:W2:Y:S04]  /*4cc0*/  LDG.E.64 R16, desc[UR6][R14.64+0x8] ;  /* 0x000008060e107981 */ /* 0x000ea8000c1e1b00 */
[----:B------:R-:W4:Y:S01]  /*4cd0*/  LDG.E.64 R22, desc[UR6][R14.64+0x10] ;  /* 0x000010060e167981 */ /* 0x000f22000c1e1b00 */
[----:B------:R-:W-:-:S03]  /*4ce0*/  IMAD.WIDE R30, R5, 0x8, R24 ;  /* 0x00000008051e7825 */ /* 0x000fc600078e0218 */
[----:B------:R-:W4:Y:S04]  /*4cf0*/  LDG.E.64 R26, desc[UR6][R24.64] ;  /* 0x00000006181a7981 */ /* 0x000f28000c1e1b00 */
[----:B------:R-:W5:Y:S04]  /*4d00*/  LDG.E.64 R28, desc[UR6][R14.64+0x18] ;  /* 0x000018060e1c7981 */ /* 0x000f68000c1e1b00 */
[----:B------:R-:W5:Y:S01]  /*4d10*/  LDG.E.64 R30, desc[UR6][R30.64] ;  /* 0x000000061e1e7981 */ /* 0x000f62000c1e1b00 */
[----:B------:R-:W-:Y:S01]  /*4d20*/  IADD3 R4, PT, PT, R4, 0x4, RZ ;  /* 0x0000000404047810 */ /* 0x000fe20007ffe0ff */
[----:B---3--:R-:W-:-:S08]  /*4d30*/  DFMA R8, R8, R12, R6 ;  /* 0x0000000c0808722b */ /* 0x008fd00000000006 */
[----:B--2---:R-:W-:-:S08]  /*4d40*/  DFMA R8, R16, R20, R8 ;  /* 0x000000141008722b */ /* 0x004fd00000000008 */
[----:B----4-:R-:W-:-:S08]  /*4d50*/  DFMA R8, R22, R26, R8 ;  /* 0x0000001a1608722b */ /* 0x010fd00000000008 */
[----:B-----5:R-:W-:-:S11]  /*4d60*/  DFMA R6, R28, R30, R8 ;  /* 0x0000001e1c06722b */ /* 0x020fd60000000008 */
.L_x_33:
[----:B------:R-:W-:Y:S05]  /*4d70*/  @!P1 BRA `(.L_x_30) ;  /* 0x00000000007c9947 */ /* 0x000fea0003800000 */
[----:B------:R-:W-:Y:S01]  /*4d80*/  ISETP.NE.AND P0, PT, R32, 0x1, PT ;  /* 0x000000012000780c */ /* 0x000fe20003f05270 */
[----:B------:R-:W0:Y:S01]  /*4d90*/  LDC.64 R10, c[0x0][0x390] ;  /* 0x0000e400ff0a7b82 */ /* 0x000e220000000a00 */
[----:B------:R-:W-:-:S04]  /*4da0*/  LOP3.LUT R45, R45, 0x1, RZ, 0xc0, !PT ;  /* 0x000000012d2d7812 */ /* 0x000fc800078ec0ff */
[----:B------:R-:W-:-:S03]  /*4db0*/  ISETP.NE.U32.AND P2, PT, R45, 0x1, PT ;  /* 0x000000012d00780c */ /* 0x000fc60003f45070 */
[----:B------:R-:W1:Y:S04]  /*4dc0*/  LDC.64 R14, c[0x0][0x398] ;  /* 0x0000e600ff0e7b82 */ /* 0x000e680000000a00 */
[C---:B------:R-:W-:Y:S01]  /*4dd0*/  @P0 IMAD.IADD R13, R3.reuse, 0x1, R4 ;  /* 0x00000001030d0824 */ /* 0x040fe200078e0204 */
[----:B------:R-:W-:Y:S01]  /*4de0*/  @P0 IADD3 R19, P1, PT, R3, R4, RZ ;  /* 0x0000000403130210 */ /* 0x000fe20007f3e0ff */
[C---:B------:R-:W-:Y:S01]  /*4df0*/  @P0 IMAD R17, R4.reuse, R5, R0 ;  /* 0x0000000504110224 */ /* 0x040fe200078e0200 */
[----:B------:R-:W-:Y:S01]  /*4e00*/  @P0 IADD3 R4, PT, PT, R4, 0x2, RZ ;  /* 0x0000000204040810 */ /* 0x000fe20007ffe0ff */
[----:B------:R-:W2:Y:S08]  /*4e10*/  @P0 LDC.64 R24, c[0x0][0x390] ;  /* 0x0000e400ff180b82 */ /* 0x000eb00000000a00 */
[----:B------:R-:W3:Y:S01]  /*4e20*/  LDC.64 R22, c[0x0][0x390] ;  /* 0x0000e400ff167b82 */ /* 0x000ee20000000a00 */
[----:B0-----:R-:W-:-:S04]  /*4e30*/  @P0 IMAD.WIDE.U32 R12, R13, 0x8, R10 ;  /* 0x000000080d0c0825 */ /* 0x001fc800078e000a */
[----:B------:R-:W-:Y:S02]  /*4e40*/  @P0 IMAD.X R10, RZ, RZ, RZ, P1 ;  /* 0x000000ffff0a0224 */ /* 0x000fe400008e06ff */
[----:B------:R-:W4:Y:S01]  /*4e50*/  @P0 LDG.E.64 R12, desc[UR6][R12.64] ;  /* 0x000000060c0c0981 */ /* 0x000f22000c1e1b00 */
[----:B------:R-:W0:Y:S01]  /*4e60*/  LDC.64 R8, c[0x0][0x398] ;  /* 0x0000e600ff087b82 */ /* 0x000e220000000a00 */
[----:B-1----:R-:W-:-:S05]  /*4e70*/  @P0 IMAD.WIDE R14, R17, 0x8, R14 ;  /* 0x00000008110e0825 */ /* 0x002fca00078e020e */
[----:B------:R-:W4:Y:S01]  /*4e80*/  @P0 LDG.E.64 R16, desc[UR6][R14.64] ;  /* 0x000000060e100981 */ /* 0x000f22000c1e1b00 */
[----:B--2---:R-:W-:Y:S01]  /*4e90*/  @P0 LEA R18, P1, R19, R24, 0x3 ;  /* 0x0000001813120211 */ /* 0x004fe200078218ff */
[----:B------:R-:W-:-:S03]  /*4ea0*/  @P0 IMAD.WIDE R20, R5, 0x8, R14 ;  /* 0x0000000805140825 */ /* 0x000fc600078e020e */
[----:B------:R-:W-:Y:S02]  /*4eb0*/  @P0 LEA.HI.X R19, R19, R25, R10, 0x3, P1 ;  /* 0x0000001913130211 */ /* 0x000fe400008f1c0a */
[----:B------:R-:W-:Y:S01]  /*4ec0*/  @!P2 IADD3 R11, PT, PT, R3, R4, RZ ;  /* 0x00000004030ba210 */ /* 0x000fe20007ffe0ff */
[----:B------:R-:W-:Y:S01]  /*4ed0*/  @!P2 IMAD R3, R4, R5, R0 ;  /* 0x000000050403a224 */ /* 0x000fe200078e0200 */
[----:B------:R-:W2:Y:S04]  /*4ee0*/  @P0 LDG.E.64 R20, desc[UR6][R20.64] ;  /* 0x0000000614140981 */ /* 0x000ea8000c1e1b00 */
[----:B------:R-:W2:Y:S01]  /*4ef0*/  @P0 LDG.E.64 R18, desc[UR6][R18.64+0x8] ;  /* 0x0000080612120981 */ /* 0x000ea2000c1e1b00 */
[----:B---3--:R-:W-:-:S04]  /*4f00*/  @!P2 IMAD.WIDE.U32 R10, R11, 0x8, R22 ;  /* 0x000000080b0aa825 */ /* 0x008fc800078e0016 */
[----:B0-----:R-:W-:Y:S02]  /*4f10*/  @!P2 IMAD.WIDE R8, R3, 0x8, R8 ;  /* 0x000000080308a825 */ /* 0x001fe400078e0208 */
[----:B------:R-:W3:Y:S04]  /*4f20*/  @!P2 LDG.E.64 R10, desc[UR6][R10.64] ;  /* 0x000000060a0aa981 */ /* 0x000ee8000c1e1b00 */
[----:B------:R-:W3:Y:S01]  /*4f30*/  @!P2 LDG.E.64 R8, desc[UR6][R8.64] ;  /* 0x000000060808a981 */ /* 0x000ee2000c1e1b00 */
[----:B----4-:R-:W-:-:S08]  /*4f40*/  @P0 DFMA R12, R12, R16, R6 ;  /* 0x000000100c0c022b */ /* 0x010fd00000000006 */
[----:B--2---:R-:W-:-:S08]  /*4f50*/  @P0 DFMA R6, R18, R20, R12 ;  /* 0x000000141206022b */ /* 0x004fd0000000000c */
[----:B---3--:R-:W-:-:S11]  /*4f60*/  @!P2 DFMA R6, R10, R8, R6 ;  /* 0x000000080a06a22b */ /* 0x008fd60000000006 */
.L_x_30:
[----:B------:R-:W0:Y:S01]  /*4f70*/  LDC.64 R8, c[0x0][0x3a0] ;  /* 0x0000e800ff087b82 */ /* 0x000e220000000a00 */
[----:B------:R-:W-:-:S04]  /*4f80*/  IMAD R5, R2, R5, R0 ;  /* 0x0000000502057224 */ /* 0x000fc800078e0200 */
[----:B0-----:R-:W-:-:S05]  /*4f90*/  IMAD.WIDE R8, R5, 0x8, R8 ;  /* 0x0000000805087825 */ /* 0x001fca00078e0208 */
[----:B------:R-:W-:Y:S01]  /*4fa0*/  STG.E.64 desc[UR6][R8.64], R6 ;  /* 0x0000000608007986 */ /* 0x000fe2000c101b06 */
[----:B------:R-:W-:Y:S05]  /*4fb0*/  EXIT ;  /* 0x000000000000794d */ /* 0x000fea0003800000 */
.L_x_34:
[----:B------:R-:W-:-:S00]  /*4fc0*/  BRA `(.L_x_34) ;  /* 0xfffffffc00fc7947 */ /* 0x000fc0000383ffff */
[----:B------:R-:W-:-:S00]  /*4fd0*/  NOP ;  /* 0x0000000000007918 */ /* 0x000fc00000000000 */
        /* <DEDUP_REMOVED lines=10> */
.L_x_35:


//--------------------- .nv.shared.reserved.0     --------------------------
	.section	.nv.shared.reserved.0,"aw",@nobits
	.weak		__nv_reservedSMEM_offset_0_alias
	.size		__nv_reservedSMEM_offset_0_alias, 0, 64
	.other		__nv_reservedSMEM_offset_0_alias,@"STO_CUDA_RESERVED_SHARED STV_DEFAULT"
__nv_reservedSMEM_offset_0_alias:
	.zero		0
	.zero		64


//--------------------- .nv.constant0.matmultgpu4_rowwise --------------------------
	.section	.nv.constant0.matmultgpu4_rowwise,"a",@progbits
	.sectionflags	@""
	.align	4
.nv.constant0.matmultgpu4_rowwise:
	.zero		936


//--------------------- SYMBOLS --------------------------

	.type		.nv.reservedSmem.offset0,@object
	.size		.nv.reservedSmem.offset0,0x4
